	.target	sm_86

	.elftype	@"ET_EXEC"


//--------------------- .note.nv.tkinfo           --------------------------
	.section	.note.nv.tkinfo,"",@"SHT_NOTE"
	.sectionflags	@"SHF_NOTE_NV_TKINFO"
	.tkinfo
        /*0018*/ 	.word	0x00000002
        /*0030*/ 	.string	""
        /*0030*/ 	.string	"ptxas"
        /*0030*/ 	.string	"Cuda compilation tools, release 13.1, V13.1.80"
        /*0030*/ 	.string	"Build cuda_13.1.r13.1/compiler.36836380_0"
        /*0030*/ 	.string	"-v  -arch sm_86 "



//--------------------- .note.nv.cuinfo           --------------------------
	.section	.note.nv.cuinfo,"",@"SHT_NOTE"
	.sectionflags	@"SHF_NOTE_NV_CUINFO"
        /*0018*/ 	.short	0x0002
        /*001a*/ 	.short	0x0050
        /*001c*/ 	.short	0x0083
	.zero		2


//--------------------- .nv.info                  --------------------------
	.section	.nv.info,"",@"SHT_CUDA_INFO"
	.align	4


	//----- nvinfo : EIATTR_REGCOUNT
	.align		4
        /*0000*/ 	.byte	0x04, 0x2f
        /*0002*/ 	.short	(.L_1 - .L_0)
	.align		4
.L_0:
        /*0004*/ 	.word	index@(gemm_mma_kernel)
        /*0008*/ 	.word	0x000000c1


	//----- nvinfo : EIATTR_FRAME_SIZE
	.align		4
.L_1:
        /*000c*/ 	.byte	0x04, 0x11
        /*000e*/ 	.short	(.L_3 - .L_2)
	.align		4
.L_2:
        /*0010*/ 	.word	index@(gemm_mma_kernel)
        /*0014*/ 	.word	0x00000000


	//----- nvinfo : EIATTR_MIN_STACK_SIZE
	.align		4
.L_3:
        /*0018*/ 	.byte	0x04, 0x12
        /*001a*/ 	.short	(.L_5 - .L_4)
	.align		4
.L_4:
        /*001c*/ 	.word	index@(gemm_mma_kernel)
        /*0020*/ 	.word	0x00000000
.L_5:


//--------------------- .nv.info.gemm_mma_kernel  --------------------------
	.section	.nv.info.gemm_mma_kernel,"",@"SHT_CUDA_INFO"
	.sectionflags	@""
	.align	4


	//----- nvinfo : EIATTR_CUDA_API_VERSION
	.align		4
        /*0000*/ 	.byte	0x04, 0x37
        /*0002*/ 	.short	(.L_7 - .L_6)
.L_6:
        /*0004*/ 	.word	0x00000083


	//----- nvinfo : EIATTR_SW2861232_WAR
	.align		4
.L_7:
        /*0008*/ 	.byte	0x01, 0x35
	.zero		2


	//----- nvinfo : EIATTR_PARAM_CBANK
	.align		4
        /*000c*/ 	.byte	0x04, 0x0a
        /*000e*/ 	.short	(.L_9 - .L_8)
	.align		4
.L_8:
        /*0010*/ 	.word	index@(.nv.constant0.gemm_mma_kernel)
        /*0014*/ 	.short	0x0160
        /*0016*/ 	.short	0x0024


	//----- nvinfo : EIATTR_CBANK_PARAM_SIZE
	.align		4
.L_9:
        /*0018*/ 	.byte	0x03, 0x19
        /*001a*/ 	.short	0x0024


	//----- nvinfo : EIATTR_KPARAM_INFO
	.align		4
        /*001c*/ 	.byte	0x04, 0x17
        /*001e*/ 	.short	(.L_11 - .L_10)
.L_10:
        /*0020*/ 	.word	0x00000000
        /*0024*/ 	.short	0x0005
        /*0026*/ 	.short	0x0020
        /*0028*/ 	.byte	0x00, 0xf0, 0x11, 0x00


	//----- nvinfo : EIATTR_KPARAM_INFO
	.align		4
.L_11:
        /*002c*/ 	.byte	0x04, 0x17
        /*002e*/ 	.short	(.L_13 - .L_12)
.L_12:
        /*0030*/ 	.word	0x00000000
        /*0034*/ 	.short	0x0004
        /*0036*/ 	.short	0x001c
        /*0038*/ 	.byte	0x00, 0xf0, 0x11, 0x00


	//----- nvinfo : EIATTR_KPARAM_INFO
	.align		4
.L_13:
        /*003c*/ 	.byte	0x04, 0x17
        /*003e*/ 	.short	(.L_15 - .L_14)
.L_14:
        /*0040*/ 	.word	0x00000000
        /*0044*/ 	.short	0x0003
        /*0046*/ 	.short	0x0018
        /*0048*/ 	.byte	0x00, 0xf0, 0x11, 0x00


	//----- nvinfo : EIATTR_KPARAM_INFO
	.align		4
.L_15:
        /*004c*/ 	.byte	0x04, 0x17
        /*004e*/ 	.short	(.L_17 - .L_16)
.L_16:
        /*0050*/ 	.word	0x00000000
        /*0054*/ 	.short	0x0002
        /*0056*/ 	.short	0x0010
        /*0058*/ 	.byte	0x00, 0xf0, 0x21, 0x00


	//----- nvinfo : EIATTR_KPARAM_INFO
	.align		4
.L_17:
        /*005c*/ 	.byte	0x04, 0x17
        /*005e*/ 	.short	(.L_19 - .L_18)
.L_18:
        /*0060*/ 	.word	0x00000000
        /*0064*/ 	.short	0x0001
        /*0066*/ 	.short	0x0008
        /*0068*/ 	.byte	0x00, 0xf0, 0x21, 0x00


	//----- nvinfo : EIATTR_KPARAM_INFO
	.align		4
.L_19:
        /*006c*/ 	.byte	0x04, 0x17
        /*006e*/ 	.short	(.L_21 - .L_20)
.L_20:
        /*0070*/ 	.word	0x00000000
        /*0074*/ 	.short	0x0000
        /*0076*/ 	.short	0x0000
        /*0078*/ 	.byte	0x00, 0xf0, 0x21, 0x00


	//----- nvinfo : EIATTR_WMMA_USED
	.align		4
.L_21:
        /*007c*/ 	.byte	0x01, 0x2b
	.zero		2


	//----- nvinfo : EIATTR_MAXREG_COUNT
	.align		4
        /*0080*/ 	.byte	0x03, 0x1b
        /*0082*/ 	.short	0x00ff


	//----- nvinfo : EIATTR_NUM_BARRIERS
	.align		4
        /*0084*/ 	.byte	0x02, 0x4c
        /*0086*/ 	.byte	0x01
	.zero		1


	//----- nvinfo : EIATTR_MERCURY_ISA_VERSION
	.align		4
        /*0088*/ 	.byte	0x03, 0x5f
        /*008a*/ 	.short	0x0000


	//----- nvinfo : EIATTR_EXIT_INSTR_OFFSETS
	.align		4
        /*008c*/ 	.byte	0x04, 0x1c
        /*008e*/ 	.short	(.L_23 - .L_22)


	//   ....[0]....
.L_22:
        /*0090*/ 	.word	0x00004770


	//   ....[1]....
        /*0094*/ 	.word	0x00006100


	//   ....[2]....
        /*0098*/ 	.word	0x00006230


	//----- nvinfo : EIATTR_MAX_THREADS
	.align		4
.L_23:
        /*009c*/ 	.byte	0x04, 0x05
        /*009e*/ 	.short	(.L_25 - .L_24)
.L_24:
        /*00a0*/ 	.word	0x00000080
        /*00a4*/ 	.word	0x00000001
        /*00a8*/ 	.word	0x00000001


	//----- nvinfo : EIATTR_CRS_STACK_SIZE
	.align		4
.L_25:
        /*00ac*/ 	.byte	0x04, 0x1e
        /*00ae*/ 	.short	(.L_27 - .L_26)
.L_26:
        /*00b0*/ 	.word	0x00000000
.L_27:


//--------------------- .nv.callgraph             --------------------------
	.section	.nv.callgraph,"",@"SHT_CUDA_CALLGRAPH"
	.align	4
	.sectionentsize	8
	.align		4
        /*0000*/ 	.word	0x00000000
	.align		4
        /*0004*/ 	.word	0xffffffff
	.align		4
        /*0008*/ 	.word	0x00000000
	.align		4
        /*000c*/ 	.word	0xfffffffe
	.align		4
        /*0010*/ 	.word	0x00000000
	.align		4
        /*0014*/ 	.word	0xfffffffd
	.align		4
        /*0018*/ 	.word	0x00000000
	.align		4
        /*001c*/ 	.word	0xfffffffc


//--------------------- .nv.rel.action            --------------------------
	.section	.nv.rel.action,"",@"SHT_CUDA_RELOCINFO"
	.align	8
	.sectionentsize	8
        /*0000*/ 	.byte	0x73, 0x00, 0x00, 0x00, 0x00, 0x00, 0x00, 0x00, 0x00, 0x00, 0x00, 0x11, 0x25, 0x00, 0x05, 0x36


//--------------------- .nv.constant0.gemm_mma_kernel --------------------------
	.section	.nv.constant0.gemm_mma_kernel,"a",@progbits
	.sectionflags	@""
	.align	4
.nv.constant0.gemm_mma_kernel:
	.zero		388


//--------------------- .text.gemm_mma_kernel     --------------------------
	.section	.text.gemm_mma_kernel,"ax",@progbits
	.sectioninfo	@"SHI_REGISTERS=193"
	.align	128
        .global         gemm_mma_kernel
        .type           gemm_mma_kernel,@function
        .size           gemm_mma_kernel,(.L_x_74 - gemm_mma_kernel)
        .other          gemm_mma_kernel,@"STO_CUDA_ENTRY STV_DEFAULT"
gemm_mma_kernel:
.text.gemm_mma_kernel:
[----:B------:R-:W-:Y:S02]  /*0000*/  IMAD.MOV.U32 R1, RZ, RZ, c[0x0][0x28] ;  /* 0x00000a00ff017624 */ /* 0x000fe400078e00ff */
[----:B------:R-:W1:Y:S01]  /*0010*/  S2R R0, SR_TID.X ;  /* 0x0000000000007919 */ /* 0x000e620000002100 */
[----:B------:R-:W-:Y:S01]  /*0020*/  UMOV UR4, 0x1f ;  /* 0x0000001f00047882 */ /* 0x000fe20000000000 */
[----:B------:R-:W-:Y:S01]  /*0030*/  BSSY B0, `(.L_x_0) ;  /* 0x00001b2000007945 */ /* 0x000fe20003800000 */
[----:B------:R-:W-:Y:S01]  /*0040*/  ULDC UR5, c[0x0][0x180] ;  /* 0x0000600000057ab9 */ /* 0x000fe20000000800 */
[----:B------:R-:W2:Y:S01]  /*0050*/  S2R R184, SR_CTAID.X ;  /* 0x0000000000b87919 */ /* 0x000ea20000002500 */
[----:B------:R-:W-:Y:S01]  /*0060*/  UIADD3 UR4, UR4, UR5, URZ ;  /* 0x0000000504047290 */ /* 0x000fe2000fffe03f */
[----:B------:R-:W-:Y:S01]  /*0070*/  IMAD.MOV.U32 R75, RZ, RZ, RZ ;  /* 0x000000ffff4b7224 */ /* 0x000fe200078e00ff */
[----:B------:R-:W-:Y:S01]  /*0080*/  ULDC.64 UR6, c[0x0][0x118] ;  /* 0x0000460000067ab9 */ /* 0x000fe20000000a00 */
[----:B------:R-:W3:Y:S01]  /*0090*/  S2R R183, SR_CTAID.Y ;  /* 0x0000000000b77919 */ /* 0x000ee20000002600 */
[----:B------:R-:W-:Y:S01]  /*00a0*/  USHF.R.S32.HI UR5, URZ, 0x1f, UR4 ;  /* 0x0000001f3f057899 */ /* 0x000fe20008011404 */
[----:B------:R-:W-:-:S02]  /*00b0*/  IMAD.MOV.U32 R169, RZ, RZ, RZ ;  /* 0x000000ffffa97224 */ /* 0x000fc400078e00ff */
[----:B------:R-:W-:Y:S01]  /*00c0*/  IMAD.MOV.U32 R175, RZ, RZ, RZ ;  /* 0x000000ffffaf7224 */ /* 0x000fe200078e00ff */
[----:B------:R-:W-:Y:S01]  /*00d0*/  ULEA.HI UR5, UR5, UR4, URZ, 0x5 ;  /* 0x0000000405057291 */ /* 0x000fe2000f8f283f */
[----:B------:R-:W-:Y:S02]  /*00e0*/  IMAD.MOV.U32 R23, RZ, RZ, RZ ;  /* 0x000000ffff177224 */ /* 0x000fe400078e00ff */
[----:B------:R-:W-:Y:S01]  /*00f0*/  IMAD.MOV.U32 R27, RZ, RZ, RZ ;  /* 0x000000ffff1b7224 */ /* 0x000fe200078e00ff */
[----:B------:R-:W-:Y:S01]  /*0100*/  USHF.R.S32.HI UR5, URZ, 0x5, UR5 ;  /* 0x000000053f057899 */ /* 0x000fe20008011405 */
[----:B------:R-:W-:Y:S02]  /*0110*/  IMAD.MOV.U32 R31, RZ, RZ, RZ ;  /* 0x000000ffff1f7224 */ /* 0x000fe400078e00ff */
[----:B------:R-:W-:Y:S02]  /*0120*/  IMAD.MOV.U32 R35, RZ, RZ, RZ ;  /* 0x000000ffff237224 */ /* 0x000fe400078e00ff */
[----:B------:R-:W-:Y:S01]  /*0130*/  IMAD.MOV.U32 R39, RZ, RZ, RZ ;  /* 0x000000ffff277224 */ /* 0x000fe200078e00ff */
[----:B-1----:R-:W-:Y:S01]  /*0140*/  ISETP.GT.AND P0, PT, R0, 0x1f, PT ;  /* 0x0000001f0000780c */ /* 0x002fe20003f04270 */
[----:B------:R-:W-:Y:S01]  /*0150*/  IMAD.MOV.U32 R43, RZ, RZ, RZ ;  /* 0x000000ffff2b7224 */ /* 0x000fe200078e00ff */
[----:B------:R-:W-:Y:S01]  /*0160*/  SHF.R.S32.HI R3, RZ, 0x1f, R0 ;  /* 0x0000001fff037819 */ /* 0x000fe20000011400 */
[----:B------:R-:W-:-:S02]  /*0170*/  IMAD.MOV.U32 R47, RZ, RZ, RZ ;  /* 0x000000ffff2f7224 */ /* 0x000fc400078e00ff */
[----:B------:R-:W-:Y:S01]  /*0180*/  IMAD.MOV.U32 R51, RZ, RZ, RZ ;  /* 0x000000ffff337224 */ /* 0x000fe200078e00ff */
[----:B------:R-:W-:Y:S01]  /*0190*/  LEA.HI R182, R3, R0, RZ, 0x5 ;  /* 0x0000000003b67211 */ /* 0x000fe200078f28ff */
[----:B------:R-:W-:Y:S02]  /*01a0*/  IMAD.MOV.U32 R55, RZ, RZ, RZ ;  /* 0x000000ffff377224 */ /* 0x000fe400078e00ff */
[----:B------:R-:W-:Y:S01]  /*01b0*/  IMAD.MOV.U32 R59, RZ, RZ, RZ ;  /* 0x000000ffff3b7224 */ /* 0x000fe200078e00ff */
[----:B------:R-:W-:Y:S01]  /*01c0*/  LEA.HI.SX32 R182, R182, 0xffffffff, 0x1b ;  /* 0xffffffffb6b67811 */ /* 0x000fe200078fdaff */
[----:B------:R-:W-:Y:S02]  /*01d0*/  IMAD.MOV.U32 R63, RZ, RZ, RZ ;  /* 0x000000ffff3f7224 */ /* 0x000fe400078e00ff */
[----:B------:R-:W-:Y:S02]  /*01e0*/  IMAD.MOV.U32 R67, RZ, RZ, RZ ;  /* 0x000000ffff437224 */ /* 0x000fe400078e00ff */
[----:B------:R-:W-:-:S02]  /*01f0*/  IMAD.MOV.U32 R71, RZ, RZ, RZ ;  /* 0x000000ffff477224 */ /* 0x000fc400078e00ff */
[----:B------:R-:W-:Y:S02]  /*0200*/  IMAD.MOV.U32 R9, RZ, RZ, RZ ;  /* 0x000000ffff097224 */ /* 0x000fe400078e00ff */
[----:B------:R-:W-:Y:S02]  /*0210*/  IMAD.MOV.U32 R125, RZ, RZ, RZ ;  /* 0x000000ffff7d7224 */ /* 0x000fe400078e00ff */
[----:B------:R-:W-:Y:S02]  /*0220*/  IMAD.MOV.U32 R99, RZ, RZ, RZ ;  /* 0x000000ffff637224 */ /* 0x000fe400078e00ff */
[----:B------:R-:W-:Y:S02]  /*0230*/  IMAD.MOV.U32 R163, RZ, RZ, RZ ;  /* 0x000000ffffa37224 */ /* 0x000fe400078e00ff */
[----:B--2---:R-:W-:Y:S02]  /*0240*/  IMAD.SHL.U32 R184, R184, 0x40, RZ ;  /* 0x00000040b8b87824 */ /* 0x004fe400078e00ff */
[----:B---3--:R-:W-:Y:S01]  /*0250*/  IMAD.SHL.U32 R183, R183, 0x100, RZ ;  /* 0x00000100b7b77824 */ /* 0x008fe200078e00ff */
[----:B------:R-:W-:Y:S05]  /*0260*/  @P0 BRA `(.L_x_1) ;  /* 0x000018e000000947 */ /* 0x000fea0003800000 */
[C---:B------:R-:W-:Y:S01]  /*0270*/  IMAD.SHL.U32 R6, R0.reuse, 0x8, RZ ;  /* 0x0000000800067824 */ /* 0x040fe200078e00ff */
[----:B------:R-:W-:-:S02]  /*0280*/  IADD3 R4, R0, 0x40, RZ ;  /* 0x0000004000047810 */ /* 0x000fc40007ffe0ff */
[----:B------:R-:W-:Y:S02]  /*0290*/  IADD3 R2, R0, 0x20, RZ ;  /* 0x0000002000027810 */ /* 0x000fe40007ffe0ff */
[----:B------:R-:W-:Y:S01]  /*02a0*/  SHF.R.S32.HI R5, RZ, 0x1f, R6 ;  /* 0x0000001fff057819 */ /* 0x000fe20000011406 */
[----:B------:R-:W-:Y:S01]  /*02b0*/  IMAD.SHL.U32 R12, R4, 0x8, RZ ;  /* 0x00000008040c7824 */ /* 0x000fe200078e00ff */
[----:B------:R-:W-:Y:S01]  /*02c0*/  SHF.R.S32.HI R17, RZ, 0x1f, R4 ;  /* 0x0000001fff117819 */ /* 0x000fe20000011404 */
[----:B------:R-:W-:Y:S01]  /*02d0*/  IMAD.SHL.U32 R10, R2, 0x8, RZ ;  /* 0x00000008020a7824 */ /* 0x000fe200078e00ff */
[CC--:B------:R-:W-:Y:S02]  /*02e0*/  LEA.HI R7, R5.reuse, R6.reuse, RZ, 0x5 ;  /* 0x0000000605077211 */ /* 0x0c0fe400078f28ff */
[----:B------:R-:W-:Y:S02]  /*02f0*/  LEA.HI R8, R5, R6, RZ, 0x6 ;  /* 0x0000000605087211 */ /* 0x000fe400078f30ff */
[----:B------:R-:W-:-:S02]  /*0300*/  LOP3.LUT R5, R7, 0xffffffe0, RZ, 0xc0, !PT ;  /* 0xffffffe007057812 */ /* 0x000fc400078ec0ff */
[----:B------:R-:W-:Y:S02]  /*0310*/  SHF.R.S32.HI R13, RZ, 0x1f, R12 ;  /* 0x0000001fff0d7819 */ /* 0x000fe4000001140c */
[----:B------:R-:W-:Y:S01]  /*0320*/  LOP3.LUT R7, R8, 0xffffffc0, RZ, 0xc0, !PT ;  /* 0xffffffc008077812 */ /* 0x000fe200078ec0ff */
[C---:B------:R-:W-:Y:S01]  /*0330*/  IMAD.IADD R5, R6.reuse, 0x1, -R5 ;  /* 0x0000000106057824 */ /* 0x040fe200078e0a05 */
[----:B------:R-:W-:Y:S02]  /*0340*/  SHF.R.S32.HI R11, RZ, 0x1f, R10 ;  /* 0x0000001fff0b7819 */ /* 0x000fe4000001140a */
[----:B------:R-:W-:Y:S01]  /*0350*/  LEA.HI R14, R13, R12, RZ, 0x6 ;  /* 0x0000000c0d0e7211 */ /* 0x000fe200078f30ff */
[----:B------:R-:W-:Y:S01]  /*0360*/  IMAD.IADD R19, R6, 0x1, -R7 ;  /* 0x0000000106137824 */ /* 0x000fe200078e0a07 */
[CC--:B------:R-:W-:Y:S02]  /*0370*/  LEA.HI R6, R11.reuse, R10.reuse, RZ, 0x5 ;  /* 0x0000000a0b067211 */ /* 0x0c0fe400078f28ff */
[----:B------:R-:W-:-:S02]  /*0380*/  LEA.HI R11, R11, R10, RZ, 0x6 ;  /* 0x0000000a0b0b7211 */ /* 0x000fc400078f30ff */
[----:B------:R-:W-:Y:S02]  /*0390*/  LOP3.LUT R15, R14, 0xffffffc0, RZ, 0xc0, !PT ;  /* 0xffffffc00e0f7812 */ /* 0x000fe400078ec0ff */
[----:B------:R-:W-:Y:S02]  /*03a0*/  LEA.HI R8, R13, R12, RZ, 0x5 ;  /* 0x0000000c0d087211 */ /* 0x000fe400078f28ff */
[----:B------:R-:W-:Y:S01]  /*03b0*/  LOP3.LUT R11, R11, 0xffffffc0, RZ, 0xc0, !PT ;  /* 0xffffffc00b0b7812 */ /* 0x000fe200078ec0ff */
[----:B------:R-:W-:Y:S01]  /*03c0*/  IMAD.IADD R29, R12, 0x1, -R15 ;  /* 0x000000010c1d7824 */ /* 0x000fe200078e0a0f */
[----:B------:R-:W-:Y:S02]  /*03d0*/  SHF.R.S32.HI R15, RZ, 0x1f, R2 ;  /* 0x0000001fff0f7819 */ /* 0x000fe40000011402 */
[----:B------:R-:W-:Y:S01]  /*03e0*/  LOP3.LUT R7, R6, 0xffffffe0, RZ, 0xc0, !PT ;  /* 0xffffffe006077812 */ /* 0x000fe200078ec0ff */
[----:B------:R-:W-:Y:S01]  /*03f0*/  IMAD.IADD R25, R10, 0x1, -R11 ;  /* 0x000000010a197824 */ /* 0x000fe200078e0a0b */
[----:B------:R-:W-:Y:S01]  /*0400*/  LOP3.LUT R13, R8, 0xffffffe0, RZ, 0xc0, !PT ;  /* 0xffffffe0080d7812 */ /* 0x000fe200078ec0ff */
[----:B------:R-:W-:Y:S01]  /*0410*/  IMAD.IADD R28, R184, 0x1, R29 ;  /* 0x00000001b81c7824 */ /* 0x000fe200078e021d */
[----:B------:R-:W-:Y:S01]  /*0420*/  LEA.HI R11, R3, R0, RZ, 0x2 ;  /* 0x00000000030b7211 */ /* 0x000fe200078f10ff */
[----:B------:R-:W-:Y:S01]  /*0430*/  IMAD.IADD R6, R10, 0x1, -R7 ;  /* 0x000000010a067824 */ /* 0x000fe200078e0a07 */
[----:B------:R-:W-:Y:S01]  /*0440*/  LEA.HI R14, R15, R2, RZ, 0x2 ;  /* 0x000000020f0e7211 */ /* 0x000fe200078f10ff */
[----:B------:R-:W-:Y:S01]  /*0450*/  IMAD.IADD R7, R12, 0x1, -R13 ;  /* 0x000000010c077824 */ /* 0x000fe200078e0a0d */
[----:B------:R-:W-:Y:S01]  /*0460*/  LEA.HI R18, R17, R4, RZ, 0x2 ;  /* 0x0000000411127211 */ /* 0x000fe200078f10ff */
[----:B------:R-:W-:Y:S01]  /*0470*/  IMAD.IADD R24, R184, 0x1, R25 ;  /* 0x00000001b8187824 */ /* 0x000fe200078e0219 */
[----:B------:R-:W-:Y:S01]  /*0480*/  LEA.HI R12, R3, R0, RZ, 0x3 ;  /* 0x00000000030c7211 */ /* 0x000fe200078f18ff */
[----:B------:R-:W-:Y:S01]  /*0490*/  IMAD.MOV.U32 R8, RZ, RZ, RZ ;  /* 0x000000ffff087224 */ /* 0x000fe200078e00ff */
[----:B------:R-:W-:-:S02]  /*04a0*/  SHF.R.S32.HI R16, RZ, 0x2, R11 ;  /* 0x00000002ff107819 */ /* 0x000fc4000001140b */
[----:B------:R-:W-:Y:S02]  /*04b0*/  LEA.HI R15, R15, R2, RZ, 0x3 ;  /* 0x000000020f0f7211 */ /* 0x000fe400078f18ff */
[----:B------:R-:W-:Y:S01]  /*04c0*/  LEA.HI R17, R17, R4, RZ, 0x3 ;  /* 0x0000000411117211 */ /* 0x000fe200078f18ff */
[C---:B------:R-:W-:Y:S01]  /*04d0*/  IMAD.IADD R58, R183.reuse, 0x1, R16 ;  /* 0x00000001b73a7824 */ /* 0x040fe200078e0210 */
[----:B------:R-:W-:Y:S01]  /*04e0*/  SHF.R.S32.HI R22, RZ, 0x2, R14 ;  /* 0x00000002ff167819 */ /* 0x000fe2000001140e */
[----:B------:R-:W-:Y:S01]  /*04f0*/  IMAD R16, R16, 0x28, R5 ;  /* 0x0000002810107824 */ /* 0x000fe200078e0205 */
[----:B------:R-:W-:Y:S01]  /*0500*/  SHF.R.S32.HI R26, RZ, 0x2, R18 ;  /* 0x00000002ff1a7819 */ /* 0x000fe20000011412 */
[----:B------:R-:W-:Y:S01]  /*0510*/  IMAD.IADD R18, R184, 0x1, R19 ;  /* 0x00000001b8127824 */ /* 0x000fe200078e0213 */
[C---:B------:R-:W-:Y:S01]  /*0520*/  IADD3 R56, -R0.reuse, 0x3ff, RZ ;  /* 0x000003ff00387810 */ /* 0x040fe20007ffe1ff */
[C---:B------:R-:W-:Y:S01]  /*0530*/  IMAD.IADD R60, R183.reuse, 0x1, R22 ;  /* 0x00000001b73c7824 */ /* 0x040fe200078e0216 */
[----:B------:R-:W-:Y:S01]  /*0540*/  IADD3 R54, -R0, 0xff, RZ ;  /* 0x000000ff00367810 */ /* 0x000fe20007ffe1ff */
[----:B------:R-:W-:Y:S01]  /*0550*/  IMAD.IADD R62, R183, 0x1, R26 ;  /* 0x00000001b73e7824 */ /* 0x000fe200078e021a */
[----:B------:R-:W-:Y:S01]  /*0560*/  SHF.R.S32.HI R11, RZ, 0x3, R12 ;  /* 0x00000003ff0b7819 */ /* 0x000fe2000001140c */
[----:B------:R-:W-:Y:S01]  /*0570*/  IMAD R14, R58, c[0x0][0x180], RZ ;  /* 0x000060003a0e7a24 */ /* 0x000fe200078e02ff */
[----:B------:R-:W-:Y:S01]  /*0580*/  SHF.R.S32.HI R15, RZ, 0x3, R15 ;  /* 0x00000003ff0f7819 */ /* 0x000fe2000001140f */
[----:B------:R-:W-:Y:S01]  /*0590*/  IMAD R20, R60, c[0x0][0x180], RZ ;  /* 0x000060003c147a24 */ /* 0x000fe200078e02ff */
[----:B------:R-:W-:Y:S01]  /*05a0*/  SHF.R.S32.HI R17, RZ, 0x3, R17 ;  /* 0x00000003ff117819 */ /* 0x000fe20000011411 */
[----:B------:R-:W-:Y:S01]  /*05b0*/  IMAD R19, R11, 0x48, R19 ;  /* 0x000000480b137824 */ /* 0x000fe200078e0213 */
[----:B------:R-:W-:Y:S01]  /*05c0*/  LEA.HI R12, R56, 0x1, RZ, 0x1b ;  /* 0x00000001380c7811 */ /* 0x000fe200078fd8ff */
[----:B------:R-:W-:Y:S01]  /*05d0*/  IMAD R21, R62, c[0x0][0x180], RZ ;  /* 0x000060003e157a24 */ /* 0x000fe200078e02ff */
[----:B------:R-:W-:Y:S01]  /*05e0*/  LEA.HI R13, R54, 0x1, RZ, 0x1b ;  /* 0x00000001360d7811 */ /* 0x000fe200078fd8ff */
[----:B------:R-:W-:Y:S01]  /*05f0*/  IMAD R22, R22, 0x28, R6 ;  /* 0x0000002816167824 */ /* 0x000fe200078e0206 */
[----:B------:R-:W-:Y:S01]  /*0600*/  IADD3 R10, R0, 0x60, RZ ;  /* 0x00000060000a7810 */ /* 0x000fe20007ffe0ff */
[----:B------:R-:W-:Y:S01]  /*0610*/  IMAD R25, R15, 0x48, R25 ;  /* 0x000000480f197824 */ /* 0x000fe200078e0219 */
[----:B------:R-:W-:Y:S01]  /*0620*/  LOP3.LUT R12, R12, 0x3, RZ, 0xc0, !PT ;  /* 0x000000030c0c7812 */ /* 0x000fe200078ec0ff */
[----:B------:R-:W-:Y:S01]  /*0630*/  IMAD R26, R26, 0x28, R7 ;  /* 0x000000281a1a7824 */ /* 0x000fe200078e0207 */
[----:B------:R-:W-:Y:S01]  /*0640*/  LOP3.LUT R13, R13, 0x3, RZ, 0xc0, !PT ;  /* 0x000000030d0d7812 */ /* 0x000fe200078ec0ff */
[----:B------:R-:W-:-:S02]  /*0650*/  IMAD R29, R17, 0x48, R29 ;  /* 0x00000048111d7824 */ /* 0x000fc400078e021d */
.L_x_26:
[----:B------:R-:W-:-:S13]  /*0660*/  ISETP.GE.AND P0, PT, R8, UR5, PT ;  /* 0x0000000508007c0c */ /* 0x000fda000bf06270 */
[----:B-1----:R-:W-:Y:S05]  /*0670*/  @P0 BRA `(.L_x_2) ;  /* 0x0000148000000947 */ /* 0x002fea0003800000 */
[----:B------:R-:W-:Y:S01]  /*0680*/  ISETP.NE.AND P0, PT, R12, RZ, PT ;  /* 0x000000ff0c00720c */ /* 0x000fe20003f05270 */
[----:B------:R-:W-:Y:S01]  /*0690*/  IMAD.MOV.U32 R33, RZ, RZ, 0x5000 ;  /* 0x00005000ff217424 */ /* 0x000fe200078e00ff */
[----:B------:R-:W-:Y:S01]  /*06a0*/  BSSY B1, `(.L_x_3) ;  /* 0x000003a000017945 */ /* 0x000fe20003800000 */
[----:B------:R-:W-:Y:S02]  /*06b0*/  IMAD.MOV.U32 R30, RZ, RZ, R0 ;  /* 0x000000ffff1e7224 */ /* 0x000fe400078e0000 */
[----:B------:R-:W-:-:S08]  /*06c0*/  IMAD R57, R8, R33, 0x80 ;  /* 0x0000008008397424 */ /* 0x000fd000078e0221 */
[----:B------:R-:W-:Y:S05]  /*06d0*/  @!P0 BRA `(.L_x_4) ;  /* 0x0000036000008947 */ /* 0x000fea0003800000 */
[----:B------:R-:W-:Y:S01]  /*06e0*/  IMAD R37, R8, 0x20, R5 ;  /* 0x0000002008257824 */ /* 0x000fe200078e0205 */
[----:B------:R-:W-:Y:S01]  /*06f0*/  BSSY B2, `(.L_x_5) ;  /* 0x000000f000027945 */ /* 0x000fe20003800000 */
[----:B------:R-:W-:-:S03]  /*0700*/  ISETP.NE.AND P1, PT, R12, 0x1, PT ;  /* 0x000000010c00780c */ /* 0x000fc60003f25270 */
[----:B------:R-:W-:-:S04]  /*0710*/  ISETP.GE.AND P0, PT, R37, c[0x0][0x180], PT ;  /* 0x0000600025007a0c */ /* 0x000fc80003f06270 */
[----:B------:R-:W-:-:S13]  /*0720*/  ISETP.GE.OR P0, PT, R58, c[0x0][0x178], P0 ;  /* 0x00005e003a007a0c */ /* 0x000fda0000706670 */
[----:B------:R-:W-:Y:S05]  /*0730*/  @P0 BRA `(.L_x_6) ;  /* 0x000000a000000947 */ /* 0x000fea0003800000 */
[----:B------:R-:W-:Y:S02]  /*0740*/  SHF.R.S32.HI R33, RZ, 0x1f, R37 ;  /* 0x0000001fff217819 */ /* 0x000fe40000011425 */
[----:B------:R-:W-:Y:S01]  /*0750*/  IADD3 R30, P0, R14, R37, RZ ;  /* 0x000000250e1e7210 */ /* 0x000fe20007f1e0ff */
[----:B------:R-:W-:-:S03]  /*0760*/  IMAD R37, R16, 0x2, R57 ;  /* 0x0000000210257824 */ /* 0x000fc600078e0239 */
[----:B------:R-:W-:Y:S02]  /*0770*/  LEA.HI.X.SX32 R33, R14, R33, 0x1, P0 ;  /* 0x000000210e217211 */ /* 0x000fe400000f0eff */
[----:B------:R-:W-:-:S04]  /*0780*/  LEA R32, P0, R30, c[0x0][0x160], 0x1 ;  /* 0x000058001e207a11 */ /* 0x000fc800078008ff */
[----:B------:R-:W-:-:S05]  /*0790*/  LEA.HI.X R33, R30, c[0x0][0x164], R33, 0x1, P0 ;  /* 0x000059001e217a11 */ /* 0x000fca00000f0c21 */
[----:B------:R-:W-:Y:S01]  /*07a0*/  @!PT LDS RZ, [RZ] ;  /* 0x00000000fffff984 */ /* 0x000fe20000000800 */
[----:B------:R-:W-:Y:S01]  /*07b0*/  @!PT LDS RZ, [RZ] ;  /* 0x00000000fffff984 */ /* 0x000fe20000000800 */
[----:B------:R-:W-:Y:S01]  /*07c0*/  @!PT LDS RZ, [RZ] ;  /* 0x00000000fffff984 */ /* 0x000fe20000000800 */
[----:B------:R1:W-:Y:S04]  /*07d0*/  LDGSTS.E.128 [R37], [R32.64] ;  /* 0x0000000020257fae */ /* 0x0003e8000b921c46 */
.L_x_6:
[----:B------:R-:W-:Y:S05]  /*07e0*/  BSYNC B2 ;  /* 0x0000000000027941 */ /* 0x000fea0003800000 */
.L_x_5:
[----:B------:R-:W-:Y:S01]  /*07f0*/  IMAD.MOV.U32 R30, RZ, RZ, R2 ;  /* 0x000000ffff1e7224 */ /* 0x000fe200078e0002 */
[----:B------:R-:W-:Y:S05]  /*0800*/  @!P1 BRA `(.L_x_4) ;  /* 0x0000023000009947 */ /* 0x000fea0003800000 */
[----:B-1----:R-:W-:Y:S01]  /*0810*/  IMAD R37, R8, 0x20, R6 ;  /* 0x0000002008257824 */ /* 0x002fe200078e0206 */
        /* <DEDUP_REMOVED lines=15> */
.L_x_8:
[----:B------:R-:W-:Y:S05]  /*0910*/  BSYNC B2 ;  /* 0x0000000000027941 */ /* 0x000fea0003800000 */
.L_x_7:
[----:B------:R-:W-:Y:S01]  /*0920*/  IMAD.MOV.U32 R30, RZ, RZ, R4 ;  /* 0x000000ffff1e7224 */ /* 0x000fe200078e0004 */
[----:B------:R-:W-:Y:S05]  /*0930*/  @!P1 BRA `(.L_x_4) ;  /* 0x0000010000009947 */ /* 0x000fea0003800000 */
[----:B-1----:R-:W-:Y:S02]  /*0940*/  IMAD R32, R8, 0x20, R7 ;  /* 0x0000002008207824 */ /* 0x002fe400078e0207 */
[----:B------:R-:W-:-:S03]  /*0950*/  IMAD.MOV.U32 R30, RZ, RZ, R10 ;  /* 0x000000ffff1e7224 */ /* 0x000fc600078e000a */
[----:B------:R-:W-:-:S04]  /*0960*/  ISETP.GE.AND P0, PT, R32, c[0x0][0x180], PT ;  /* 0x0000600020007a0c */ /* 0x000fc80003f06270 */
[----:B------:R-:W-:-:S13]  /*0970*/  ISETP.GE.OR P0, PT, R62, c[0x0][0x178], P0 ;  /* 0x00005e003e007a0c */ /* 0x000fda0000706670 */
[----:B------:R-:W-:Y:S05]  /*0980*/  @P0 BRA `(.L_x_4) ;  /* 0x000000b000000947 */ /* 0x000fea0003800000 */
[----:B------:R-:W-:Y:S01]  /*0990*/  SHF.R.S32.HI R30, RZ, 0x1f, R32 ;  /* 0x0000001fff1e7819 */ /* 0x000fe20000011420 */
[----:B------:R-:W-:Y:S01]  /*09a0*/  IMAD R37, R26, 0x2, R57 ;  /* 0x000000021a257824 */ /* 0x000fe200078e0239 */
[----:B------:R-:W-:-:S04]  /*09b0*/  IADD3 R33, P0, R21, R32, RZ ;  /* 0x0000002015217210 */ /* 0x000fc80007f1e0ff */
[----:B------:R-:W-:Y:S02]  /*09c0*/  LEA.HI.X.SX32 R30, R21, R30, 0x1, P0 ;  /* 0x0000001e151e7211 */ /* 0x000fe400000f0eff */
[----:B------:R-:W-:-:S04]  /*09d0*/  LEA R32, P0, R33, c[0x0][0x160], 0x1 ;  /* 0x0000580021207a11 */ /* 0x000fc800078008ff */
[----:B------:R-:W-:Y:S01]  /*09e0*/  LEA.HI.X R33, R33, c[0x0][0x164], R30, 0x1, P0 ;  /* 0x0000590021217a11 */ /* 0x000fe200000f0c1e */
[----:B------:R-:W-:-:S04]  /*09f0*/  IMAD.MOV.U32 R30, RZ, RZ, R10 ;  /* 0x000000ffff1e7224 */ /* 0x000fc800078e000a */
[----:B------:R-:W-:Y:S01]  /*0a00*/  @!PT LDS RZ, [RZ] ;  /* 0x00000000fffff984 */ /* 0x000fe20000000800 */
[----:B------:R-:W-:Y:S01]  /*0a10*/  @!PT LDS RZ, [RZ] ;  /* 0x00000000fffff984 */ /* 0x000fe20000000800 */
[----:B------:R-:W-:Y:S01]  /*0a20*/  @!PT LDS RZ, [RZ] ;  /* 0x00000000fffff984 */ /* 0x000fe20000000800 */
[----:B------:R1:W-:Y:S04]  /*0a30*/  LDGSTS.E.128 [R37], [R32.64] ;  /* 0x0000000020257fae */ /* 0x0003e8000b921c46 */
.L_x_4:
[----:B------:R-:W-:Y:S05]  /*0a40*/  BSYNC B1 ;  /* 0x0000000000017941 */ /* 0x000fea0003800000 */
.L_x_3:
[----:B------:R-:W-:Y:S01]  /*0a50*/  ISETP.GE.U32.AND P0, PT, R56, 0x60, PT ;  /* 0x000000603800780c */ /* 0x000fe20003f06070 */
[----:B------:R-:W-:-:S12]  /*0a60*/  BSSY B1, `(.L_x_9) ;  /* 0x0000063000017945 */ /* 0x000fd80003800000 */
[----:B------:R-:W-:Y:S05]  /*0a70*/  @!P0 BRA `(.L_x_10) ;  /* 0x0000061000008947 */ /* 0x000fea0003800000 */
.L_x_13:
[C---:B------:R-:W-:Y:S01]  /*0a80*/  IADD3 R34, R30.reuse, 0x20, RZ ;  /* 0x000000201e227810 */ /* 0x040fe20007ffe0ff */
[C---:B-1----:R-:W-:Y:S01]  /*0a90*/  IMAD.SHL.U32 R32, R30.reuse, 0x8, RZ ;  /* 0x000000081e207824 */ /* 0x042fe200078e00ff */
[----:B------:R-:W-:Y:S01]  /*0aa0*/  IADD3 R36, R30, 0x40, RZ ;  /* 0x000000401e247810 */ /* 0x000fe20007ffe0ff */
[----:B------:R-:W-:Y:S01]  /*0ab0*/  BSSY B2, `(.L_x_11) ;  /* 0x000005b000027945 */ /* 0x000fe20003800000 */
[----:B------:R-:W-:Y:S02]  /*0ac0*/  SHF.R.S32.HI R37, RZ, 0x1f, R34 ;  /* 0x0000001fff257819 */ /* 0x000fe40000011422 */
[----:B------:R-:W-:Y:S01]  /*0ad0*/  SHF.R.S32.HI R33, RZ, 0x1f, R32 ;  /* 0x0000001fff217819 */ /* 0x000fe20000011420 */
[----:B------:R-:W-:Y:S01]  /*0ae0*/  IMAD.SHL.U32 R38, R36, 0x8, RZ ;  /* 0x0000000824267824 */ /* 0x000fe200078e00ff */
[----:B------:R-:W-:Y:S01]  /*0af0*/  LEA.HI R37, R37, R34, RZ, 0x2 ;  /* 0x0000002225257211 */ /* 0x000fe200078f10ff */
[----:B------:R-:W-:Y:S01]  /*0b00*/  IMAD.SHL.U32 R34, R34, 0x8, RZ ;  /* 0x0000000822227824 */ /* 0x000fe200078e00ff */
[----:B------:R-:W-:-:S02]  /*0b10*/  LEA.HI R33, R33, R32, RZ, 0x5 ;  /* 0x0000002021217211 */ /* 0x000fc400078f28ff */
[----:B------:R-:W-:Y:S02]  /*0b20*/  SHF.R.S32.HI R49, RZ, 0x1f, R38 ;  /* 0x0000001fff317819 */ /* 0x000fe40000011426 */
[----:B------:R-:W-:Y:S02]  /*0b30*/  LOP3.LUT R33, R33, 0xffffffe0, RZ, 0xc0, !PT ;  /* 0xffffffe021217812 */ /* 0x000fe400078ec0ff */
[----:B------:R-:W-:Y:S02]  /*0b40*/  SHF.R.S32.HI R41, RZ, 0x1f, R34 ;  /* 0x0000001fff297819 */ /* 0x000fe40000011422 */
[----:B------:R-:W-:Y:S01]  /*0b50*/  LEA.HI R49, R49, R38, RZ, 0x5 ;  /* 0x0000002631317211 */ /* 0x000fe200078f28ff */
[----:B------:R-:W-:Y:S01]  /*0b60*/  IMAD.IADD R53, R32, 0x1, -R33 ;  /* 0x0000000120357824 */ /* 0x000fe200078e0a21 */
[----:B------:R-:W-:Y:S02]  /*0b70*/  LEA.HI R41, R41, R34, RZ, 0x5 ;  /* 0x0000002229297211 */ /* 0x000fe400078f28ff */
[----:B------:R-:W-:-:S02]  /*0b80*/  SHF.R.S32.HI R45, RZ, 0x1f, R36 ;  /* 0x0000001fff2d7819 */ /* 0x000fc40000011424 */
[----:B------:R-:W-:Y:S02]  /*0b90*/  SHF.R.S32.HI R33, RZ, 0x1f, R30 ;  /* 0x0000001fff217819 */ /* 0x000fe4000001141e */
[----:B------:R-:W-:Y:S02]  /*0ba0*/  LOP3.LUT R41, R41, 0xffffffe0, RZ, 0xc0, !PT ;  /* 0xffffffe029297812 */ /* 0x000fe400078ec0ff */
[----:B------:R-:W-:Y:S02]  /*0bb0*/  LOP3.LUT R49, R49, 0xffffffe0, RZ, 0xc0, !PT ;  /* 0xffffffe031317812 */ /* 0x000fe400078ec0ff */
[----:B------:R-:W-:Y:S01]  /*0bc0*/  LEA.HI R45, R45, R36, RZ, 0x2 ;  /* 0x000000242d2d7211 */ /* 0x000fe200078f10ff */
[----:B------:R-:W-:Y:S01]  /*0bd0*/  IMAD.IADD R41, R34, 0x1, -R41 ;  /* 0x0000000122297824 */ /* 0x000fe200078e0a29 */
[----:B------:R-:W-:Y:S01]  /*0be0*/  LEA.HI R33, R33, R30, RZ, 0x2 ;  /* 0x0000001e21217211 */ /* 0x000fe200078f10ff */
[----:B------:R-:W-:Y:S01]  /*0bf0*/  IMAD.IADD R49, R38, 0x1, -R49 ;  /* 0x0000000126317824 */ /* 0x000fe200078e0a31 */
[----:B------:R-:W-:Y:S01]  /*0c00*/  SHF.R.S32.HI R50, RZ, 0x2, R45 ;  /* 0x00000002ff327819 */ /* 0x000fe2000001142d */
[C---:B------:R-:W-:Y:S01]  /*0c10*/  IMAD R45, R8.reuse, 0x20, R53 ;  /* 0x00000020082d7824 */ /* 0x040fe200078e0235 */
[----:B------:R-:W-:Y:S01]  /*0c20*/  SHF.R.S32.HI R38, RZ, 0x2, R33 ;  /* 0x00000002ff267819 */ /* 0x000fe20000011421 */
[----:B------:R-:W-:Y:S01]  /*0c30*/  IMAD R48, R8, 0x20, R41 ;  /* 0x0000002008307824 */ /* 0x000fe200078e0229 */
[----:B------:R-:W-:Y:S01]  /*0c40*/  IADD3 R32, R30, 0x60, RZ ;  /* 0x000000601e207810 */ /* 0x000fe20007ffe0ff */
[----:B------:R-:W-:Y:S01]  /*0c50*/  IMAD R61, R8, 0x20, R49 ;  /* 0x00000020083d7824 */ /* 0x000fe200078e0231 */
[----:B------:R-:W-:Y:S01]  /*0c60*/  SHF.R.S32.HI R42, RZ, 0x2, R37 ;  /* 0x00000002ff2a7819 */ /* 0x000fe20000011425 */
[----:B------:R-:W-:Y:S01]  /*0c70*/  IMAD.IADD R40, R183, 0x1, R38 ;  /* 0x00000001b7287824 */ /* 0x000fe200078e0226 */
[----:B------:R-:W-:Y:S01]  /*0c80*/  ISETP.GE.AND P1, PT, R45, c[0x0][0x180], PT ;  /* 0x000060002d007a0c */ /* 0x000fe20003f26270 */
[----:B------:R-:W-:Y:S01]  /*0c90*/  IMAD.SHL.U32 R36, R32, 0x8, RZ ;  /* 0x0000000820247824 */ /* 0x000fe200078e00ff */
[----:B------:R-:W-:Y:S01]  /*0ca0*/  ISETP.GE.AND P0, PT, R48, c[0x0][0x180], PT ;  /* 0x0000600030007a0c */ /* 0x000fe20003f06270 */
[----:B------:R-:W-:Y:S01]  /*0cb0*/  IMAD.IADD R46, R183, 0x1, R42 ;  /* 0x00000001b72e7824 */ /* 0x000fe200078e022a */
[----:B------:R-:W-:Y:S01]  /*0cc0*/  ISETP.GE.AND P2, PT, R61, c[0x0][0x180], PT ;  /* 0x000060003d007a0c */ /* 0x000fe20003f46270 */
[----:B------:R-:W-:Y:S01]  /*0cd0*/  IMAD.IADD R52, R183, 0x1, R50 ;  /* 0x00000001b7347824 */ /* 0x000fe200078e0232 */
[----:B------:R-:W-:-:S02]  /*0ce0*/  ISETP.GE.OR P1, PT, R40, c[0x0][0x178], P1 ;  /* 0x00005e0028007a0c */ /* 0x000fc40000f26670 */
[----:B------:R-:W-:Y:S02]  /*0cf0*/  SHF.R.S32.HI R33, RZ, 0x1f, R36 ;  /* 0x0000001fff217819 */ /* 0x000fe40000011424 */
[----:B------:R-:W-:Y:S02]  /*0d00*/  ISETP.GE.OR P0, PT, R46, c[0x0][0x178], P0 ;  /* 0x00005e002e007a0c */ /* 0x000fe40000706670 */
[----:B------:R-:W-:Y:S02]  /*0d10*/  ISETP.GE.OR P2, PT, R52, c[0x0][0x178], P2 ;  /* 0x00005e0034007a0c */ /* 0x000fe40001746670 */
[----:B------:R-:W-:Y:S02]  /*0d20*/  LEA.HI R34, R33, R36, RZ, 0x5 ;  /* 0x0000002421227211 */ /* 0x000fe400078f28ff */
[----:B------:R-:W-:Y:S02]  /*0d30*/  SHF.R.S32.HI R33, RZ, 0x1f, R32 ;  /* 0x0000001fff217819 */ /* 0x000fe40000011420 */
[----:B------:R-:W-:Y:S01]  /*0d40*/  LOP3.LUT R37, R34, 0xffffffe0, RZ, 0xc0, !PT ;  /* 0xffffffe022257812 */ /* 0x000fe200078ec0ff */
[----:B------:R-:W-:Y:S01]  /*0d50*/  @!P1 IMAD R34, R38, 0x28, R53 ;  /* 0x0000002826229824 */ /* 0x000fe200078e0235 */
[----:B------:R-:W-:Y:S01]  /*0d60*/  LEA.HI R44, R33, R32, RZ, 0x2 ;  /* 0x00000020212c7211 */ /* 0x000fe200078f10ff */
[----:B------:R-:W-:-:S02]  /*0d70*/  @!P1 IMAD R32, R40, c[0x0][0x180], RZ ;  /* 0x0000600028209a24 */ /* 0x000fc400078e02ff */
[----:B------:R-:W-:Y:S01]  /*0d80*/  IMAD.IADD R65, R36, 0x1, -R37 ;  /* 0x0000000124417824 */ /* 0x000fe200078e0a25 */
[----:B------:R-:W-:Y:S01]  /*0d90*/  @!P1 SHF.R.S32.HI R37, RZ, 0x1f, R45 ;  /* 0x0000001fff259819 */ /* 0x000fe2000001142d */
[----:B------:R-:W-:Y:S01]  /*0da0*/  @!P0 IMAD R33, R46, c[0x0][0x180], RZ ;  /* 0x000060002e218a24 */ /* 0x000fe200078e02ff */
[----:B------:R-:W-:Y:S01]  /*0db0*/  @!P1 IADD3 R45, P3, R45, R32, RZ ;  /* 0x000000202d2d9210 */ /* 0x000fe20007f7e0ff */
[----:B------:R-:W-:Y:S01]  /*0dc0*/  @!P2 IMAD R36, R52, c[0x0][0x180], RZ ;  /* 0x000060003424aa24 */ /* 0x000fe200078e02ff */
[----:B------:R-:W-:Y:S01]  /*0dd0*/  @!P0 SHF.R.S32.HI R40, RZ, 0x1f, R48 ;  /* 0x0000001fff288819 */ /* 0x000fe20000011430 */
[----:B------:R-:W-:Y:S01]  /*0de0*/  @!P0 IMAD R38, R42, 0x28, R41 ;  /* 0x000000282a268824 */ /* 0x000fe200078e0229 */
[----:B------:R-:W-:Y:S01]  /*0df0*/  @!P0 IADD3 R48, P4, R48, R33, RZ ;  /* 0x0000002130308210 */ /* 0x000fe20007f9e0ff */
[----:B------:R-:W-:Y:S01]  /*0e00*/  @!P2 IMAD R42, R50, 0x28, R49 ;  /* 0x00000028322aa824 */ /* 0x000fe200078e0231 */
[----:B------:R-:W-:Y:S01]  /*0e10*/  @!P2 SHF.R.S32.HI R41, RZ, 0x1f, R61 ;  /* 0x0000001fff29a819 */ /* 0x000fe2000001143d */
[--C-:B------:R-:W-:Y:S01]  /*0e20*/  @!P0 IMAD R49, R38, 0x2, R57.reuse ;  /* 0x0000000226318824 */ /* 0x100fe200078e0239 */
[----:B------:R-:W-:Y:S01]  /*0e30*/  @!P2 IADD3 R46, P5, R61, R36, RZ ;  /* 0x000000243d2ea210 */ /* 0x000fe20007fbe0ff */
[----:B------:R-:W-:Y:S01]  /*0e40*/  @!P2 IMAD R53, R42, 0x2, R57 ;  /* 0x000000022a35a824 */ /* 0x000fe200078e0239 */
[----:B------:R-:W-:Y:S01]  /*0e50*/  @!P1 LEA.HI.X.SX32 R50, R32, R37, 0x1, P3 ;  /* 0x0000002520329211 */ /* 0x000fe200018f0eff */
[----:B------:R-:W-:Y:S01]  /*0e60*/  IMAD R61, R8, 0x20, R65 ;  /* 0x00000020083d7824 */ /* 0x000fe200078e0241 */
[----:B------:R-:W-:-:S02]  /*0e70*/  @!P1 LEA R32, P3, R45, c[0x0][0x160], 0x1 ;  /* 0x000058002d209a11 */ /* 0x000fc400078608ff */
[----:B------:R-:W-:Y:S02]  /*0e80*/  @!P0 LEA.HI.X.SX32 R37, R33, R40, 0x1, P4 ;  /* 0x0000002821258211 */ /* 0x000fe400020f0eff */
[----:B------:R-:W-:Y:S02]  /*0e90*/  @!P2 LEA.HI.X.SX32 R41, R36, R41, 0x1, P5 ;  /* 0x000000292429a211 */ /* 0x000fe400028f0eff */
[----:B------:R-:W-:Y:S02]  /*0ea0*/  @!P0 LEA R36, P4, R48, c[0x0][0x160], 0x1 ;  /* 0x0000580030248a11 */ /* 0x000fe400078808ff */
[----:B------:R-:W-:Y:S02]  /*0eb0*/  @!P2 LEA R40, P5, R46, c[0x0][0x160], 0x1 ;  /* 0x000058002e28aa11 */ /* 0x000fe400078a08ff */
[----:B------:R-:W-:Y:S01]  /*0ec0*/  @!P1 LEA.HI.X R33, R45, c[0x0][0x164], R50, 0x1, P3 ;  /* 0x000059002d219a11 */ /* 0x000fe200018f0c32 */
[----:B------:R-:W-:Y:S01]  /*0ed0*/  @!P1 IMAD R45, R34, 0x2, R57 ;  /* 0x00000002222d9824 */ /* 0x000fe200078e0239 */
[----:B------:R-:W-:-:S02]  /*0ee0*/  @!P0 LEA.HI.X R37, R48, c[0x0][0x164], R37, 0x1, P4 ;  /* 0x0000590030258a11 */ /* 0x000fc400020f0c25 */
[----:B------:R-:W-:Y:S02]  /*0ef0*/  @!P2 LEA.HI.X R41, R46, c[0x0][0x164], R41, 0x1, P5 ;  /* 0x000059002e29aa11 */ /* 0x000fe400028f0c29 */
[----:B------:R-:W-:Y:S01]  /*0f00*/  SHF.R.S32.HI R44, RZ, 0x2, R44 ;  /* 0x00000002ff2c7819 */ /* 0x000fe2000001142c */
[----:B------:R-:W-:Y:S01]  /*0f10*/  @!PT LDS RZ, [RZ] ;  /* 0x00000000fffff984 */ /* 0x000fe20000000800 */
[----:B------:R-:W-:Y:S01]  /*0f20*/  @!PT LDS RZ, [RZ] ;  /* 0x00000000fffff984 */ /* 0x000fe20000000800 */
[----:B------:R-:W-:Y:S01]  /*0f30*/  @!PT LDS RZ, [RZ] ;  /* 0x00000000fffff984 */ /* 0x000fe20000000800 */
[----:B------:R1:W-:Y:S01]  /*0f40*/  @!P1 LDGSTS.E.128 [R45], [R32.64] ;  /* 0x00000000202d9fae */ /* 0x0003e2000b921c46 */
[----:B------:R-:W-:Y:S02]  /*0f50*/  ISETP.GE.AND P1, PT, R61, c[0x0][0x180], PT ;  /* 0x000060003d007a0c */ /* 0x000fe40003f26270 */
[C---:B------:R-:W-:Y:S01]  /*0f60*/  IADD3 R34, R30.reuse, 0x80, RZ ;  /* 0x000000801e227810 */ /* 0x040fe20007ffe0ff */
[----:B------:R1:W-:Y:S01]  /*0f70*/  @!P0 LDGSTS.E.128 [R49], [R36.64] ;  /* 0x0000000024318fae */ /* 0x0003e2000b921c46 */
[----:B------:R-:W-:Y:S01]  /*0f80*/  IMAD.IADD R38, R183, 0x1, R44 ;  /* 0x00000001b7267824 */ /* 0x000fe200078e022c */
[----:B------:R-:W-:Y:S02]  /*0f90*/  ISETP.GE.AND P0, PT, R30, 0x380, PT ;  /* 0x000003801e00780c */ /* 0x000fe40003f06270 */
[----:B------:R1:W-:Y:S02]  /*0fa0*/  @!P2 LDGSTS.E.128 [R53], [R40.64] ;  /* 0x000000002835afae */ /* 0x0003e4000b921c46 */
[----:B------:R-:W-:-:S13]  /*0fb0*/  ISETP.GE.OR P1, PT, R38, c[0x0][0x178], P1 ;  /* 0x00005e0026007a0c */ /* 0x000fda0000f26670 */
[----:B------:R-:W-:Y:S05]  /*0fc0*/  @P1 BRA `(.L_x_12) ;  /* 0x0000009000001947 */ /* 0x000fea0003800000 */
[----:B-1----:R-:W-:Y:S01]  /*0fd0*/  IMAD R32, R38, c[0x0][0x180], RZ ;  /* 0x0000600026207a24 */ /* 0x002fe200078e02ff */
[----:B------:R-:W-:Y:S01]  /*0fe0*/  SHF.R.S32.HI R33, RZ, 0x1f, R61 ;  /* 0x0000001fff217819 */ /* 0x000fe2000001143d */
[----:B------:R-:W-:-:S03]  /*0ff0*/  IMAD R30, R44, 0x28, R65 ;  /* 0x000000282c1e7824 */ /* 0x000fc600078e0241 */
[----:B------:R-:W-:Y:S01]  /*1000*/  IADD3 R36, P1, R61, R32, RZ ;  /* 0x000000203d247210 */ /* 0x000fe20007f3e0ff */
[----:B------:R-:W-:-:S03]  /*1010*/  IMAD R37, R30, 0x2, R57 ;  /* 0x000000021e257824 */ /* 0x000fc600078e0239 */
[----:B------:R-:W-:Y:S02]  /*1020*/  LEA.HI.X.SX32 R33, R32, R33, 0x1, P1 ;  /* 0x0000002120217211 */ /* 0x000fe400008f0eff */
[----:B------:R-:W-:-:S04]  /*1030*/  LEA R32, P1, R36, c[0x0][0x160], 0x1 ;  /* 0x0000580024207a11 */ /* 0x000fc800078208ff */
[----:B------:R-:W-:-:S05]  /*1040*/  LEA.HI.X R33, R36, c[0x0][0x164], R33, 0x1, P1 ;  /* 0x0000590024217a11 */ /* 0x000fca00008f0c21 */
[----:B------:R1:W-:Y:S04]  /*1050*/  LDGSTS.E.128 [R37], [R32.64] ;  /* 0x0000000020257fae */ /* 0x0003e8000b921c46 */
.L_x_12:
[----:B-1----:R-:W-:Y:S05]  /*1060*/  BSYNC B2 ;  /* 0x0000000000027941 */ /* 0x002fea0003800000 */
.L_x_11:
[----:B------:R-:W-:Y:S01]  /*1070*/  IMAD.MOV.U32 R30, RZ, RZ, R34 ;  /* 0x000000ffff1e7224 */ /* 0x000fe200078e0022 */
[----:B------:R-:W-:Y:S05]  /*1080*/  @!P0 BRA `(.L_x_13) ;  /* 0xfffff9f000008947 */ /* 0x000fea000383ffff */
.L_x_10:
[----:B------:R-:W-:Y:S05]  /*1090*/  BSYNC B1 ;  /* 0x0000000000017941 */ /* 0x000fea0003800000 */
.L_x_9:
[----:B------:R-:W-:Y:S01]  /*10a0*/  ISETP.NE.AND P0, PT, R13, RZ, PT ;  /* 0x000000ff0d00720c */ /* 0x000fe20003f05270 */
[----:B-1----:R-:W-:Y:S01]  /*10b0*/  IMAD.MOV.U32 R33, RZ, RZ, 0x1200 ;  /* 0x00001200ff217424 */ /* 0x002fe200078e00ff */
[----:B------:R-:W-:Y:S01]  /*10c0*/  BSSY B1, `(.L_x_14) ;  /* 0x000003d000017945 */ /* 0x000fe20003800000 */
[----:B------:R-:W-:Y:S02]  /*10d0*/  IMAD.MOV.U32 R30, RZ, RZ, R0 ;  /* 0x000000ffff1e7224 */ /* 0x000fe400078e0000 */
[----:B------:R-:W-:-:S08]  /*10e0*/  IMAD R57, R8, R33, 0x14080 ;  /* 0x0001408008397424 */ /* 0x000fd000078e0221 */
[----:B------:R-:W-:Y:S05]  /*10f0*/  @!P0 BRA `(.L_x_15) ;  /* 0x0000039000008947 */ /* 0x000fea0003800000 */
[----:B------:R-:W-:Y:S01]  /*1100*/  IMAD R33, R8, 0x20, R11 ;  /* 0x0000002008217824 */ /* 0x000fe200078e020b */
[----:B------:R-:W-:Y:S01]  /*1110*/  ISETP.GE.AND P0, PT, R18, c[0x0][0x17c], PT ;  /* 0x00005f0012007a0c */ /* 0x000fe20003f06270 */
[----:B------:R-:W-:Y:S01]  /*1120*/  BSSY B2, `(.L_x_16) ;  /* 0x000000f000027945 */ /* 0x000fe20003800000 */
[----:B------:R-:W-:Y:S02]  /*1130*/  ISETP.NE.AND P1, PT, R13, 0x1, PT ;  /* 0x000000010d00780c */ /* 0x000fe40003f25270 */
[----:B------:R-:W-:-:S13]  /*1140*/  ISETP.GE.OR P0, PT, R33, c[0x0][0x180], P0 ;  /* 0x0000600021007a0c */ /* 0x000fda0000706670 */
[----:B------:R-:W-:Y:S05]  /*1150*/  @P0 BRA `(.L_x_17) ;  /* 0x000000b000000947 */ /* 0x000fea0003800000 */
[----:B------:R-:W-:-:S05]  /*1160*/  IMAD R33, R33, c[0x0][0x17c], RZ ;  /* 0x00005f0021217a24 */ /* 0x000fca00078e02ff */
[----:B------:R-:W-:Y:S02]  /*1170*/  SHF.R.S32.HI R37, RZ, 0x1f, R33 ;  /* 0x0000001fff257819 */ /* 0x000fe40000011421 */
[----:B------:R-:W-:-:S04]  /*1180*/  IADD3 R33, P0, R18, R33, RZ ;  /* 0x0000002112217210 */ /* 0x000fc80007f1e0ff */
[----:B------:R-:W-:Y:S01]  /*1190*/  LEA.HI.X.SX32 R30, R18, R37, 0x1, P0 ;  /* 0x00000025121e7211 */ /* 0x000fe200000f0eff */
[----:B------:R-:W-:Y:S01]  /*11a0*/  IMAD R37, R19, 0x2, R57 ;  /* 0x0000000213257824 */ /* 0x000fe200078e0239 */
[----:B------:R-:W-:-:S04]  /*11b0*/  LEA R32, P0, R33, c[0x0][0x168], 0x1 ;  /* 0x00005a0021207a11 */ /* 0x000fc800078008ff */
[----:B------:R-:W-:-:S05]  /*11c0*/  LEA.HI.X R33, R33, c[0x0][0x16c], R30, 0x1, P0 ;  /* 0x00005b0021217a11 */ /* 0x000fca00000f0c1e */
[----:B------:R-:W-:Y:S01]  /*11d0*/  @!PT LDS RZ, [RZ] ;  /* 0x00000000fffff984 */ /* 0x000fe20000000800 */
[----:B------:R-:W-:Y:S01]  /*11e0*/  @!PT LDS RZ, [RZ] ;  /* 0x00000000fffff984 */ /* 0x000fe20000000800 */
[----:B------:R-:W-:Y:S01]  /*11f0*/  @!PT LDS RZ, [RZ] ;  /* 0x00000000fffff984 */ /* 0x000fe20000000800 */
[----:B------:R1:W-:Y:S04]  /*1200*/  LDGSTS.E.128 [R37], [R32.64] ;  /* 0x0000000020257fae */ /* 0x0003e8000b921c46 */
.L_x_17:
[----:B------:R-:W-:Y:S05]  /*1210*/  BSYNC B2 ;  /* 0x0000000000027941 */ /* 0x000fea0003800000 */
.L_x_16:
[----:B------:R-:W-:Y:S01]  /*1220*/  IMAD.MOV.U32 R30, RZ, RZ, R2 ;  /* 0x000000ffff1e7224 */ /* 0x000fe200078e0002 */
[----:B------:R-:W-:Y:S05]  /*1230*/  @!P1 BRA `(.L_x_15) ;  /* 0x0000025000009947 */ /* 0x000fea0003800000 */
[----:B-1----:R-:W-:Y:S01]  /*1240*/  IMAD R33, R8, 0x20, R15 ;  /* 0x0000002008217824 */ /* 0x002fe200078e020f */
        /* <DEDUP_REMOVED lines=16> */
.L_x_19:
[----:B------:R-:W-:Y:S05]  /*1350*/  BSYNC B2 ;  /* 0x0000000000027941 */ /* 0x000fea0003800000 */
.L_x_18:
[----:B------:R-:W-:Y:S01]  /*1360*/  IMAD.MOV.U32 R30, RZ, RZ, R4 ;  /* 0x000000ffff1e7224 */ /* 0x000fe200078e0004 */
[----:B------:R-:W-:Y:S05]  /*1370*/  @!P1 BRA `(.L_x_15) ;  /* 0x0000011000009947 */ /* 0x000fea0003800000 */
[----:B-1----:R-:W-:Y:S01]  /*1380*/  IMAD R33, R8, 0x20, R17 ;  /* 0x0000002008217824 */ /* 0x002fe200078e0211 */
[----:B------:R-:W-:Y:S01]  /*1390*/  ISETP.GE.AND P0, PT, R28, c[0x0][0x17c], PT ;  /* 0x00005f001c007a0c */ /* 0x000fe20003f06270 */
[----:B------:R-:W-:-:S03]  /*13a0*/  IMAD.MOV.U32 R30, RZ, RZ, R10 ;  /* 0x000000ffff1e7224 */ /* 0x000fc600078e000a */
        /* <DEDUP_REMOVED lines=8> */
[----:B------:R-:W-:Y:S01]  /*1430*/  LEA.HI.X R33, R33, c[0x0][0x16c], R30, 0x1, P0 ;  /* 0x00005b0021217a11 */ /* 0x000fe200000f0c1e */
[----:B------:R-:W-:-:S04]  /*1440*/  IMAD.MOV.U32 R30, RZ, RZ, R10 ;  /* 0x000000ffff1e7224 */ /* 0x000fc800078e000a */
[----:B------:R-:W-:Y:S01]  /*1450*/  @!PT LDS RZ, [RZ] ;  /* 0x00000000fffff984 */ /* 0x000fe20000000800 */
[----:B------:R-:W-:Y:S01]  /*1460*/  @!PT LDS RZ, [RZ] ;  /* 0x00000000fffff984 */ /* 0x000fe20000000800 */
[----:B------:R-:W-:Y:S01]  /*1470*/  @!PT LDS RZ, [RZ] ;  /* 0x00000000fffff984 */ /* 0x000fe20000000800 */
[----:B------:R1:W-:Y:S04]  /*1480*/  LDGSTS.E.128 [R37], [R32.64] ;  /* 0x0000000020257fae */ /* 0x0003e8000b921c46 */
.L_x_15:
[----:B------:R-:W-:Y:S05]  /*1490*/  BSYNC B1 ;  /* 0x0000000000017941 */ /* 0x000fea0003800000 */
.L_x_14:
[----:B------:R-:W-:Y:S01]  /*14a0*/  ISETP.GE.U32.AND P0, PT, R54, 0x60, PT ;  /* 0x000000603600780c */ /* 0x000fe20003f06070 */
[----:B------:R-:W-:-:S12]  /*14b0*/  BSSY B1, `(.L_x_20) ;  /* 0x0000063000017945 */ /* 0x000fd80003800000 */
[----:B------:R-:W-:Y:S05]  /*14c0*/  @!P0 BRA `(.L_x_21) ;  /* 0x0000061000008947 */ /* 0x000fea0003800000 */
.L_x_24:
        /* <DEDUP_REMOVED lines=25> */
[C---:B------:R-:W-:Y:S01]  /*1660*/  IMAD.IADD R45, R184.reuse, 0x1, R53 ;  /* 0x00000001b82d7824 */ /* 0x040fe200078e0235 */
[----:B------:R-:W-:Y:S01]  /*1670*/  SHF.R.S32.HI R38, RZ, 0x3, R33 ;  /* 0x00000003ff267819 */ /* 0x000fe20000011421 */
[----:B------:R-:W-:Y:S01]  /*1680*/  IMAD.IADD R48, R184, 0x1, R42 ;  /* 0x00000001b8307824 */ /* 0x000fe200078e022a */
[----:B------:R-:W-:Y:S01]  /*1690*/  IADD3 R32, R30, 0x60, RZ ;  /* 0x000000601e207810 */ /* 0x000fe20007ffe0ff */
[----:B------:R-:W-:Y:S01]  /*16a0*/  IMAD.IADD R61, R184, 0x1, R50 ;  /* 0x00000001b83d7824 */ /* 0x000fe200078e0232 */
[----:B------:R-:W-:Y:S01]  /*16b0*/  SHF.R.S32.HI R41, RZ, 0x3, R37 ;  /* 0x00000003ff297819 */ /* 0x000fe20000011425 */
[----:B------:R-:W-:Y:S01]  /*16c0*/  IMAD R40, R8, 0x20, R38 ;  /* 0x0000002008287824 */ /* 0x000fe200078e0226 */
[----:B------:R-:W-:Y:S01]  /*16d0*/  ISETP.GE.AND P1, PT, R45, c[0x0][0x17c], PT ;  /* 0x00005f002d007a0c */ /* 0x000fe20003f26270 */
[----:B------:R-:W-:Y:S01]  /*16e0*/  IMAD.SHL.U32 R36, R32, 0x8, RZ ;  /* 0x0000000820247824 */ /* 0x000fe200078e00ff */
[----:B------:R-:W-:Y:S01]  /*16f0*/  ISETP.GE.AND P0, PT, R48, c[0x0][0x17c], PT ;  /* 0x00005f0030007a0c */ /* 0x000fe20003f06270 */
[C---:B------:R-:W-:Y:S01]  /*1700*/  IMAD R46, R8.reuse, 0x20, R41 ;  /* 0x00000020082e7824 */ /* 0x040fe200078e0229 */
[----:B------:R-:W-:Y:S01]  /*1710*/  ISETP.GE.AND P2, PT, R61, c[0x0][0x17c], PT ;  /* 0x00005f003d007a0c */ /* 0x000fe20003f46270 */
[----:B------:R-:W-:Y:S01]  /*1720*/  IMAD R52, R8, 0x20, R49 ;  /* 0x0000002008347824 */ /* 0x000fe200078e0231 */
        /* <DEDUP_REMOVED lines=24> */
[----:B------:R-:W-:Y:S01]  /*18b0*/  IMAD.IADD R65, R184, 0x1, R64 ;  /* 0x00000001b8417824 */ /* 0x000fe200078e0240 */
        /* <DEDUP_REMOVED lines=15> */
[----:B------:R-:W-:Y:S01]  /*19b0*/  IADD3 R34, R30, 0x80, RZ ;  /* 0x000000801e227810 */ /* 0x000fe20007ffe0ff */
[----:B------:R1:W-:Y:S01]  /*19c0*/  @!P0 LDGSTS.E.128 [R49], [R36.64] ;  /* 0x0000000024318fae */ /* 0x0003e2000b921c46 */
[----:B------:R-:W-:Y:S01]  /*19d0*/  IMAD R38, R8, 0x20, R61 ;  /* 0x0000002008267824 */ /* 0x000fe200078e023d */
        /* <DEDUP_REMOVED lines=13> */
.L_x_23:
[----:B-1----:R-:W-:Y:S05]  /*1ab0*/  BSYNC B2 ;  /* 0x0000000000027941 */ /* 0x002fea0003800000 */
.L_x_22:
[----:B------:R-:W-:Y:S01]  /*1ac0*/  IMAD.MOV.U32 R30, RZ, RZ, R34 ;  /* 0x000000ffff1e7224 */ /* 0x000fe200078e0022 */
[----:B------:R-:W-:Y:S05]  /*1ad0*/  @!P0 BRA `(.L_x_24) ;  /* 0xfffff9f000008947 */ /* 0x000fea000383ffff */
.L_x_21:
[----:B------:R-:W-:Y:S05]  /*1ae0*/  BSYNC B1 ;  /* 0x0000000000017941 */ /* 0x000fea0003800000 */
.L_x_20:
[----:B------:R-:W0:Y:S02]  /*1af0*/  LDGDEPBAR ;  /* 0x00000000000079af */ /* 0x000e240000000000 */
.L_x_2:
[----:B------:R-:W-:-:S04]  /*1b00*/  IADD3 R8, R8, 0x1, RZ ;  /* 0x0000000108087810 */ /* 0x000fc80007ffe0ff */
[----:B------:R-:W-:-:S13]  /*1b10*/  ISETP.GE.U32.AND P0, PT, R8, 0x3, PT ;  /* 0x000000030800780c */ /* 0x000fda0003f06070 */
[----:B------:R-:W-:Y:S01]  /*1b20*/  @P0 CALL.REL.NOINC `(.L_x_25) ;  /* 0x0000001000000944 */ /* 0x000fe20003c00000 */
[----:B------:R-:W-:Y:S05]  /*1b30*/  BRA `(.L_x_26) ;  /* 0xffffeb2000007947 */ /* 0x000fea000383ffff */
.L_x_25:
[----:B------:R-:W-:-:S04]  /*1b40*/  DEPBAR.LE SB0, 0x2 ;  /* 0x000080800000791a */ /* 0x000fc80000000000 */
.L_x_1:
[----:B------:R-:W-:Y:S05]  /*1b50*/  BSYNC B0 ;  /* 0x0000000000007941 */ /* 0x000fea0003800000 */
.L_x_0:
[----:B------:R-:W-:Y:S01]  /*1b60*/  IMAD.MOV.U32 R2, RZ, RZ, c[0x0][0x180] ;  /* 0x00006000ff027624 */ /* 0x000fe200078e00ff */
[----:B------:R-:W-:Y:S01]  /*1b70*/  BAR.SYNC.DEFER_BLOCKING 0x0 ;  /* 0x0000000000007b1d */ /* 0x000fe20000010000 */
[----:B------:R-:W-:Y:S01]  /*1b80*/  IMAD.MOV.U32 R162, RZ, RZ, RZ ;  /* 0x000000ffffa27224 */ /* 0x000fe200078e00ff */
[----:B------:R-:W-:Y:S01]  /*1b90*/  CS2R R160, SRZ ;  /* 0x0000000000a07805 */ /* 0x000fe2000001ff00 */
[----:B------:R-:W-:Y:S01]  /*1ba0*/  IMAD.MOV.U32 R98, RZ, RZ, RZ ;  /* 0x000000ffff627224 */ /* 0x000fe200078e00ff */
[----:B------:R-:W-:Y:S01]  /*1bb0*/  ISETP.GE.AND P0, PT, R2, 0x1, PT ;  /* 0x000000010200780c */ /* 0x000fe20003f06270 */
[----:B------:R-:W-:Y:S01]  /*1bc0*/  CS2R R96, SRZ ;  /* 0x0000000000607805 */ /* 0x000fe2000001ff00 */
[----:B------:R-:W-:Y:S01]  /*1bd0*/  IMAD.MOV.U32 R124, RZ, RZ, RZ ;  /* 0x000000ffff7c7224 */ /* 0x000fe200078e00ff */
        /* <DEDUP_REMOVED lines=20> */
[----:B-1----:R-:W-:Y:S01]  /*1d20*/  CS2R R36, SRZ ;  /* 0x0000000000247805 */ /* 0x002fe2000001ff00 */
        /* <DEDUP_REMOVED lines=14> */
[----:B------:R-:W-:Y:S05]  /*1e10*/  @!P0 BRA `(.L_x_27) ;  /* 0x0000293000008947 */ /* 0x000fea0003800000 */
[C---:B------:R-:W-:Y:S01]  /*1e20*/  IADD3 R2, R0.reuse, 0x20, RZ ;  /* 0x0000002000027810 */ /* 0x040fe20007ffe0ff */
[C---:B------:R-:W-:Y:S01]  /*1e30*/  IMAD.SHL.U32 R179, R0.reuse, 0x8, RZ ;  /* 0x0000000800b37824 */ /* 0x040fe200078e00ff */
[----:B------:R-:W-:Y:S01]  /*1e40*/  IADD3 R4, R0, 0x40, RZ ;  /* 0x0000004000047810 */ /* 0x000fe20007ffe0ff */
[----:B------:R-:W-:Y:S01]  /*1e50*/  IMAD.MOV.U32 R180, RZ, RZ, RZ ;  /* 0x000000ffffb47224 */ /* 0x000fe200078e00ff */
[CC--:B------:R-:W-:Y:S01]  /*1e60*/  LEA.HI R178, R3.reuse, R0.reuse, RZ, 0x2 ;  /* 0x0000000003b27211 */ /* 0x0c0fe200078f10ff */
[----:B------:R-:W-:Y:S01]  /*1e70*/  IMAD.MOV.U32 R162, RZ, RZ, RZ ;  /* 0x000000ffffa27224 */ /* 0x000fe200078e00ff */
[----:B------:R-:W-:Y:S01]  /*1e80*/  SHF.R.S32.HI R5, RZ, 0x1f, R2 ;  /* 0x0000001fff057819 */ /* 0x000fe20000011402 */
[----:B------:R-:W-:Y:S01]  /*1e90*/  CS2R R160, SRZ ;  /* 0x0000000000a07805 */ /* 0x000fe2000001ff00 */
[----:B------:R-:W-:Y:S01]  /*1ea0*/  LEA.HI R6, R3, R0, RZ, 0x3 ;  /* 0x0000000003067211 */ /* 0x000fe200078f18ff */
[----:B------:R-:W-:Y:S01]  /*1eb0*/  IMAD.SHL.U32 R3, R2, 0x8, RZ ;  /* 0x0000000802037824 */ /* 0x000fe200078e00ff */
[----:B------:R-:W-:Y:S01]  /*1ec0*/  SHF.R.S32.HI R0, RZ, 0x1f, R179 ;  /* 0x0000001fff007819 */ /* 0x000fe200000114b3 */
[----:B------:R-:W-:Y:S01]  /*1ed0*/  IMAD.MOV.U32 R98, RZ, RZ, RZ ;  /* 0x000000ffff627224 */ /* 0x000fe200078e00ff */
[----:B------:R-:W-:Y:S01]  /*1ee0*/  SHF.R.S32.HI R7, RZ, 0x1f, R4 ;  /* 0x0000001fff077819 */ /* 0x000fe20000011404 */
[----:B------:R-:W-:Y:S01]  /*1ef0*/  CS2R R96, SRZ ;  /* 0x0000000000607805 */ /* 0x000fe2000001ff00 */
[CC--:B------:R-:W-:Y:S01]  /*1f00*/  LEA.HI R177, R5.reuse, R2.reuse, RZ, 0x2 ;  /* 0x0000000205b17211 */ /* 0x0c0fe200078f10ff */
[----:B------:R-:W-:Y:S01]  /*1f10*/  IMAD.MOV.U32 R124, RZ, RZ, RZ ;  /* 0x000000ffff7c7224 */ /* 0x000fe200078e00ff */
[----:B------:R-:W-:Y:S01]  /*1f20*/  LEA.HI R12, R5, R2, RZ, 0x3 ;  /* 0x00000002050c7211 */ /* 0x000fe200078f18ff */
[----:B------:R-:W-:Y:S01]  /*1f30*/  CS2R R10, SRZ ;  /* 0x00000000000a7805 */ /* 0x000fe2000001ff00 */
[CC--:B------:R-:W-:Y:S01]  /*1f40*/  LEA.HI R2, R0.reuse, R179.reuse, RZ, 0x5 ;  /* 0x000000b300027211 */ /* 0x0c0fe200078f28ff */
[----:B------:R-:W-:Y:S01]  /*1f50*/  CS2R R72, SRZ ;  /* 0x0000000000487805 */ /* 0x000fe2000001ff00 */
[----:B------:R-:W-:Y:S01]  /*1f60*/  LEA.HI R0, R0, R179, RZ, 0x6 ;  /* 0x000000b300007211 */ /* 0x000fe200078f30ff */
[----:B------:R-:W-:Y:S01]  /*1f70*/  IMAD.MOV.U32 R70, RZ, RZ, RZ ;  /* 0x000000ffff467224 */ /* 0x000fe200078e00ff */
[CC--:B------:R-:W-:Y:S01]  /*1f80*/  LEA.HI R13, R7.reuse, R4.reuse, RZ, 0x2 ;  /* 0x00000004070d7211 */ /* 0x0c0fe200078f10ff */
[----:B------:R-:W-:Y:S01]  /*1f90*/  CS2R R68, SRZ ;  /* 0x0000000000447805 */ /* 0x000fe2000001ff00 */
[----:B------:R-:W-:Y:S01]  /*1fa0*/  LEA.HI R14, R7, R4, RZ, 0x3 ;  /* 0x00000004070e7211 */ /* 0x000fe200078f18ff */
[----:B------:R-:W-:Y:S01]  /*1fb0*/  IMAD.SHL.U32 R7, R4, 0x8, RZ ;  /* 0x0000000804077824 */ /* 0x000fe200078e00ff */
[----:B------:R-:W-:Y:S01]  /*1fc0*/  LOP3.LUT R2, R2, 0xffffffe0, RZ, 0xc0, !PT ;  /* 0xffffffe002027812 */ /* 0x000fe200078ec0ff */
[----:B------:R-:W-:Y:S01]  /*1fd0*/  IMAD.MOV.U32 R66, RZ, RZ, RZ ;  /* 0x000000ffff427224 */ /* 0x000fe200078e00ff */
[----:B------:R-:W-:Y:S01]  /*1fe0*/  LOP3.LUT R0, R0, 0xffffffc0, RZ, 0xc0, !PT ;  /* 0xffffffc000007812 */ /* 0x000fe200078ec0ff */
[----:B------:R-:W-:Y:S01]  /*1ff0*/  CS2R R64, SRZ ;  /* 0x0000000000407805 */ /* 0x000fe2000001ff00 */
[----:B------:R-:W-:Y:S01]  /*2000*/  SHF.R.S32.HI R4, RZ, 0x1f, R3 ;  /* 0x0000001fff047819 */ /* 0x000fe20000011403 */
[C---:B------:R-:W-:Y:S01]  /*2010*/  IMAD.IADD R181, R179.reuse, 0x1, -R2 ;  /* 0x00000001b3b57824 */ /* 0x040fe200078e0a02 */
[----:B------:R-:W-:Y:S01]  /*2020*/  SHF.R.S32.HI R8, RZ, 0x1f, R7 ;  /* 0x0000001fff087819 */ /* 0x000fe20000011407 */
[----:B------:R-:W-:Y:S01]  /*2030*/  IMAD.IADD R179, R179, 0x1, -R0 ;  /* 0x00000001b3b37824 */ /* 0x000fe200078e0a00 */
[CC--:B------:R-:W-:Y:S01]  /*2040*/  LEA.HI R0, R4.reuse, R3.reuse, RZ, 0x5 ;  /* 0x0000000304007211 */ /* 0x0c0fe200078f28ff */
[----:B------:R-:W-:Y:S01]  /*2050*/  IMAD.MOV.U32 R62, RZ, RZ, RZ ;  /* 0x000000ffff3e7224 */ /* 0x000fe200078e00ff */
[----:B------:R-:W-:Y:S01]  /*2060*/  LEA.HI R4, R4, R3, RZ, 0x6 ;  /* 0x0000000304047211 */ /* 0x000fe200078f30ff */
[----:B------:R-:W-:Y:S01]  /*2070*/  CS2R R60, SRZ ;  /* 0x00000000003c7805 */ /* 0x000fe2000001ff00 */
[CC--:B------:R-:W-:Y:S01]  /*2080*/  LEA.HI R2, R8.reuse, R7.reuse, RZ, 0x5 ;  /* 0x0000000708027211 */ /* 0x0c0fe200078f28ff */
[----:B------:R-:W-:Y:S01]  /*2090*/  IMAD.MOV.U32 R58, RZ, RZ, RZ ;  /* 0x000000ffff3a7224 */ /* 0x000fe200078e00ff */
[----:B------:R-:W-:Y:S01]  /*20a0*/  LEA.HI R8, R8, R7, RZ, 0x6 ;  /* 0x0000000708087211 */ /* 0x000fe200078f30ff */
[----:B------:R-:W-:Y:S01]  /*20b0*/  CS2R R56, SRZ ;  /* 0x0000000000387805 */ /* 0x000fe2000001ff00 */
[----:B------:R-:W-:Y:S01]  /*20c0*/  LOP3.LUT R0, R0, 0xffffffe0, RZ, 0xc0, !PT ;  /* 0xffffffe000007812 */ /* 0x000fe200078ec0ff */
[----:B------:R-:W-:Y:S01]  /*20d0*/  IMAD.MOV.U32 R54, RZ, RZ, RZ ;  /* 0x000000ffff367224 */ /* 0x000fe200078e00ff */
[----:B------:R-:W-:Y:S01]  /*20e0*/  LOP3.LUT R4, R4, 0xffffffc0, RZ, 0xc0, !PT ;  /* 0xffffffc004047812 */ /* 0x000fe200078ec0ff */
[----:B------:R-:W-:Y:S01]  /*20f0*/  CS2R R52, SRZ ;  /* 0x0000000000347805 */ /* 0x000fe2000001ff00 */
[----:B------:R-:W-:Y:S01]  /*2100*/  LOP3.LUT R2, R2, 0xffffffe0, RZ, 0xc0, !PT ;  /* 0xffffffe002027812 */ /* 0x000fe200078ec0ff */
[C---:B------:R-:W-:Y:S01]  /*2110*/  IMAD.IADD R176, R3.reuse, 0x1, -R0 ;  /* 0x0000000103b07824 */ /* 0x040fe200078e0a00 */
[----:B------:R-:W-:Y:S01]  /*2120*/  LOP3.LUT R8, R8, 0xffffffc0, RZ, 0xc0, !PT ;  /* 0xffffffc008087812 */ /* 0x000fe200078ec0ff */
[----:B------:R-:W-:Y:S01]  /*2130*/  IMAD.IADD R3, R3, 0x1, -R4 ;  /* 0x0000000103037824 */ /* 0x000fe200078e0a04 */
[----:B------:R-:W-:Y:S01]  /*2140*/  SHF.R.S32.HI R4, RZ, 0x3, R6 ;  /* 0x00000003ff047819 */ /* 0x000fe20000011406 */
[C---:B------:R-:W-:Y:S01]  /*2150*/  IMAD.IADD R5, R7.reuse, 0x1, -R2 ;  /* 0x0000000107057824 */ /* 0x040fe200078e0a02 */
[----:B------:R-:W-:Y:S01]  /*2160*/  CS2R R48, SRZ ;  /* 0x0000000000307805 */ /* 0x000fe2000001ff00 */
[----:B------:R-:W-:Y:S01]  /*2170*/  IMAD.IADD R7, R7, 0x1, -R8 ;  /* 0x0000000107077824 */ /* 0x000fe200078e0a08 */
        /* <DEDUP_REMOVED lines=20> */
[----:B------:R-:W-:Y:S01]  /*22c0*/  SHF.R.S32.HI R178, RZ, 0x2, R178 ;  /* 0x00000002ffb27819 */ /* 0x000fe200000114b2 */
[----:B------:R-:W-:Y:S01]  /*22d0*/  IMAD.MOV.U32 R168, RZ, RZ, RZ ;  /* 0x000000ffffa87224 */ /* 0x000fe200078e00ff */
[----:B------:R-:W-:Y:S01]  /*22e0*/  SHF.R.S32.HI R177, RZ, 0x2, R177 ;  /* 0x00000002ffb17819 */ /* 0x000fe200000114b1 */
[----:B------:R-:W-:Y:S01]  /*22f0*/  IMAD.MOV.U32 R74, RZ, RZ, RZ ;  /* 0x000000ffff4a7224 */ /* 0x000fe200078e00ff */
[----:B------:R-:W-:-:S02]  /*2300*/  SHF.R.S32.HI R6, RZ, 0x3, R12 ;  /* 0x00000003ff067819 */ /* 0x000fc4000001140c */
[----:B------:R-:W-:Y:S02]  /*2310*/  SHF.R.S32.HI R0, RZ, 0x2, R13 ;  /* 0x00000002ff007819 */ /* 0x000fe4000001140d */
[----:B------:R-:W-:Y:S02]  /*2320*/  SHF.R.S32.HI R2, RZ, 0x3, R14 ;  /* 0x00000003ff027819 */ /* 0x000fe4000001140e */
.L_x_53:
[----:B-1----:R-:W1:Y:S02]  /*2330*/  S2R R19, SR_TID.X ;  /* 0x0000000000137919 */ /* 0x002e640000002100 */
[----:B-1----:R-:W-:-:S13]  /*2340*/  ISETP.GE.AND P0, PT, R19, 0x20, PT ;  /* 0x000000201300780c */ /* 0x002fda0003f06270 */
[----:B------:R-:W-:Y:S05]  /*2350*/  @!P0 BRA `(.L_x_28) ;  /* 0x00000b6000008947 */ /* 0x000fea0003800000 */
[----:B------:R-:W1:Y:S01]  /*2360*/  S2R R14, SR_LANEID ;  /* 0x00000000000e7919 */ /* 0x000e620000000000 */
[----:B------:R-:W-:Y:S01]  /*2370*/  LOP3.LUT R129, R180, 0x3, RZ, 0xc0, !PT ;  /* 0x00000003b4817812 */ /* 0x000fe200078ec0ff */
[----:B------:R-:W-:Y:S01]  /*2380*/  WARPSYNC 0xffffffff ;  /* 0xffffffff00007948 */ /* 0x000fe20003800000 */
[----:B-1----:R-:W-:Y:S02]  /*2390*/  SHF.R.U32.HI R12, RZ, 0x3, R14 ;  /* 0x00000003ff0c7819 */ /* 0x002fe4000001160e */
[----:B------:R-:W-:-:S03]  /*23a0*/  LOP3.LUT R13, R14, 0x7, RZ, 0xc0, !PT ;  /* 0x000000070e0d7812 */ /* 0x000fc600078ec0ff */
[----:B------:R-:W-:Y:S01]  /*23b0*/  IMAD.SHL.U32 R16, R12, 0x8, RZ ;  /* 0x000000080c107824 */ /* 0x000fe200078e00ff */
[----:B------:R-:W-:Y:S01]  /*23c0*/  SHF.R.U32.HI R12, RZ, 0x4, R14 ;  /* 0x00000004ff0c7819 */ /* 0x000fe2000001160e */
[----:B------:R-:W-:-:S03]  /*23d0*/  IMAD.MOV.U32 R14, RZ, RZ, 0x5000 ;  /* 0x00005000ff0e7424 */ /* 0x000fc600078e00ff */
[----:B------:R-:W-:Y:S01]  /*23e0*/  LOP3.LUT R15, R16, 0x8, R13, 0xe2, !PT ;  /* 0x00000008100f7812 */ /* 0x000fe200078ee20d */
[C---:B------:R-:W-:Y:S02]  /*23f0*/  IMAD R13, R129.reuse, R14, 0x80 ;  /* 0x00000080810d7424 */ /* 0x040fe400078e020e */
[----:B------:R-:W-:Y:S02]  /*2400*/  IMAD.SHL.U32 R12, R12, 0x8, RZ ;  /* 0x000000080c0c7824 */ /* 0x000fe400078e00ff */
[----:B------:R-:W-:Y:S02]  /*2410*/  IMAD R186, R182, 0x1a90, R13 ;  /* 0x00001a90b6ba7824 */ /* 0x000fe400078e020d */
[----:B------:R-:W-:Y:S02]  /*2420*/  IMAD R129, R129, 0x1200, RZ ;  /* 0x0000120081817824 */ /* 0x000fe400078e02ff */
[C-C-:B------:R-:W-:Y:S02]  /*2430*/  IMAD R185, R15.reuse, 0x28, R12.reuse ;  /* 0x000000280fb97824 */ /* 0x140fe400078e020c */
[----:B------:R-:W-:Y:S01]  /*2440*/  IMAD R128, R15, 0x48, R12 ;  /* 0x000000480f807824 */ /* 0x000fe200078e020c */
[----:B------:R-:W-:Y:S01]  /*2450*/  IADD3 R12, R186, 0x500, RZ ;  /* 0x00000500ba0c7810 */ /* 0x000fe20007ffe0ff */
[----:B------:R-:W-:Y:S01]  /*2460*/  IMAD.U32 R84, R185, 0x2, R186 ;  /* 0x00000002b9547824 */ /* 0x000fe200078e00ba */
[----:B------:R-:W-:-:S02]  /*2470*/  IADD3 R15, R129, 0x140a0, RZ ;  /* 0x000140a0810f7810 */ /* 0x000fc40007ffe0ff */
[----:B------:R-:W-:Y:S01]  /*2480*/  IADD3 R131, R129, 0x140c0, RZ ;  /* 0x000140c081837810 */ /* 0x000fe20007ffe0ff */
[----:B------:R-:W-:Y:S01]  /*2490*/  IMAD.U32 R12, R185, 0x2, R12 ;  /* 0x00000002b90c7824 */ /* 0x000fe200078e000c */
[C---:B------:R-:W-:Y:S01]  /*24a0*/  IADD3 R13, R129.reuse, 0x14080, RZ ;  /* 0x00014080810d7810 */ /* 0x040fe20007ffe0ff */
[C---:B------:R-:W-:Y:S01]  /*24b0*/  IMAD.U32 R132, R128.reuse, 0x2, R15 ;  /* 0x0000000280847824 */ /* 0x040fe200078e000f */
[----:B------:R-:W-:Y:S01]  /*24c0*/  IADD3 R17, R129, 0x140e0, RZ ;  /* 0x000140e081117810 */ /* 0x000fe20007ffe0ff */
[C---:B------:R-:W-:Y:S01]  /*24d0*/  IMAD.U32 R131, R128.reuse, 0x2, R131 ;  /* 0x0000000280837824 */ /* 0x040fe200078e0083 */
[----:B------:R-:W-:Y:S01]  /*24e0*/  LDSM.16.M88.4 R84, [R84] ;  /* 0x000000005454783b */ /* 0x000fe20000000200 */
[C---:B------:R-:W-:Y:S02]  /*24f0*/  IMAD.U32 R133, R128.reuse, 0x2, R13 ;  /* 0x0000000280857824 */ /* 0x040fe400078e000d */
[----:B------:R-:W-:Y:S01]  /*2500*/  IMAD.U32 R130, R128, 0x2, R17 ;  /* 0x0000000280827824 */ /* 0x000fe200078e0011 */
[----:B------:R-:W-:Y:S04]  /*2510*/  LDSM.16.M88.4 R12, [R12] ;  /* 0x000000000c0c783b */ /* 0x000fe80000000200 */
[----:B------:R-:W1:Y:S04]  /*2520*/  LDSM.16.MT88.4 R76, [R132] ;  /* 0x00000000844c783b */ /* 0x000e680000004200 */
[----:B------:R-:W2:Y:S04]  /*2530*/  LDSM.16.MT88.4 R16, [R131] ;  /* 0x000000008310783b */ /* 0x000ea80000004200 */
[----:B------:R-:W3:Y:S04]  /*2540*/  LDSM.16.MT88.4 R92, [R131] ;  /* 0x00000000835c783b */ /* 0x000ee80000004200 */
[----:B------:R-:W4:Y:S04]  /*2550*/  LDSM.16.MT88.4 R80, [R133] ;  /* 0x000000008550783b */ /* 0x000f280000004200 */
[----:B------:R-:W5:Y:S04]  /*2560*/  LDSM.16.MT88.4 R104, [R133] ;  /* 0x000000008568783b */ /* 0x000f680000004200 */
[----:B------:R-:W4:Y:S04]  /*2570*/  LDSM.16.MT88.4 R120, [R130] ;  /* 0x000000008278783b */ /* 0x000f280000004200 */
[----:B------:R-:W4:Y:S04]  /*2580*/  LDSM.16.MT88.4 R100, [R132] ;  /* 0x000000008464783b */ /* 0x000f280000004200 */
[----:B------:R-:W5:Y:S04]  /*2590*/  LDSM.16.MT88.4 R88, [R130] ;  /* 0x000000008258783b */ /* 0x000f680000004200 */
[----:B------:R-:W-:Y:S04]  /*25a0*/  LDSM.16.MT88.4 R116, [R133] ;  /* 0x000000008574783b */ /* 0x000fe80000004200 */
[----:B------:R-:W-:Y:S01]  /*25b0*/  LDSM.16.MT88.4 R112, [R132] ;  /* 0x000000008470783b */ /* 0x000fe20000004200 */
[C---:B-1----:R-:W-:Y:S03]  /*25c0*/  HMMA.16816.F16 R28, R12.reuse, R76, R28 ;  /* 0x0000004c0c1c723c */ /* 0x042fe6000000081c */
[----:B------:R-:W-:Y:S04]  /*25d0*/  LDSM.16.MT88.4 R108, [R131] ;  /* 0x00000000836c783b */ /* 0x000fe80000004200 */
[C---:B------:R-:W-:Y:S01]  /*25e0*/  IADD3 R76, R186.reuse, 0xa00, RZ ;  /* 0x00000a00ba4c7810 */ /* 0x040fe20007ffe0ff */
[----:B--2---:R-:W-:Y:S07]  /*25f0*/  HMMA.16816.F16 R32, R12, R16, R32 ;  /* 0x000000100c20723c */ /* 0x004fee0000000820 */
[C---:B------:R-:W-:Y:S01]  /*2600*/  IADD3 R16, R186.reuse, 0xf00, RZ ;  /* 0x00000f00ba107810 */ /* 0x040fe20007ffe0ff */
[----:B---3--:R-:W-:Y:S07]  /*2610*/  HMMA.16816.F16 R172, R84, R92, R172 ;  /* 0x0000005c54ac723c */ /* 0x008fee00000008ac */
[C---:B------:R-:W-:Y:S01]  /*2620*/  IMAD.U32 R92, R185.reuse, 0x2, R76 ;  /* 0x00000002b95c7824 */ /* 0x040fe200078e004c */
[----:B----4-:R-:W-:Y:S01]  /*2630*/  HMMA.16816.F16 R24, R12, R80, R24 ;  /* 0x000000500c18723c */ /* 0x010fe20000000818 */
[----:B------:R-:W-:Y:S01]  /*2640*/  IMAD.U32 R76, R185, 0x2, R16 ;  /* 0x00000002b94c7824 */ /* 0x000fe200078e0010 */
[----:B------:R-:W-:-:S06]  /*2650*/  IADD3 R16, R186, 0x1400, RZ ;  /* 0x00001400ba107810 */ /* 0x000fcc0007ffe0ff */
[C---:B------:R-:W-:Y:S01]  /*2660*/  HMMA.16816.F16 R26, R12.reuse, R82, R26 ;  /* 0x000000520c1a723c */ /* 0x040fe2000000081a */
[----:B------:R-:W-:Y:S07]  /*2670*/  LDSM.16.MT88.4 R80, [R130] ;  /* 0x000000008250783b */ /* 0x000fee0000004200 */
[----:B------:R-:W-:Y:S01]  /*2680*/  HMMA.16816.F16 R30, R12, R78, R30 ;  /* 0x0000004e0c1e723c */ /* 0x000fe2000000081e */
[----:B------:R-:W1:Y:S07]  /*2690*/  LDSM.16.M88.4 R76, [R76] ;  /* 0x000000004c4c783b */ /* 0x000e6e0000000200 */
[C---:B-----5:R-:W-:Y:S07]  /*26a0*/  HMMA.16816.F16 R126, R84.reuse, R104, R164 ;  /* 0x00000068547e723c */ /* 0x060fee00000008a4 */
[----:B------:R-:W-:Y:S01]  /*26b0*/  IMAD.U32 R164, R185, 0x2, R16 ;  /* 0x00000002b9a47824 */ /* 0x000fe200078e0010 */
[C---:B------:R-:W-:Y:S01]  /*26c0*/  HMMA.16816.F16 R74, R84.reuse, R106, R74 ;  /* 0x0000006a544a723c */ /* 0x040fe2000000084a */
[----:B------:R-:W-:Y:S04]  /*26d0*/  LDSM.16.MT88.4 R104, [R130] ;  /* 0x000000008268783b */ /* 0x000fe80000004200 */
[----:B------:R-:W-:Y:S03]  /*26e0*/  LDSM.16.M88.4 R164, [R164] ;  /* 0x00000000a4a4783b */ /* 0x000fe60000000200 */
[----:B------:R-:W-:Y:S01]  /*26f0*/  HMMA.16816.F16 R174, R84, R94, R174 ;  /* 0x0000005e54ae723c */ /* 0x000fe200000008ae */
[----:B------:R-:W2:Y:S07]  /*2700*/  LDSM.16.M88.4 R92, [R92] ;  /* 0x000000005c5c783b */ /* 0x000eae0000000200 */
[C---:B------:R-:W-:Y:S01]  /*2710*/  HMMA.16816.F16 R34, R12.reuse, R18, R34 ;  /* 0x000000120c22723c */ /* 0x040fe20000000822 */
[----:B------:R-:W-:Y:S07]  /*2720*/  LDSM.16.MT88.4 R16, [R133] ;  /* 0x000000008510783b */ /* 0x000fee0000004200 */
[C---:B------:R-:W-:Y:S08]  /*2730*/  HMMA.16816.F16 R36, R12.reuse, R120, R36 ;  /* 0x000000780c24723c */ /* 0x040ff00000000824 */
[----:B------:R-:W-:Y:S01]  /*2740*/  HMMA.16816.F16 R38, R12, R122, R38 ;  /* 0x0000007a0c26723c */ /* 0x000fe20000000826 */
[----:B------:R-:W3:Y:S07]  /*2750*/  LDSM.16.MT88.4 R12, [R132] ;  /* 0x00000000840c783b */ /* 0x000eee0000004200 */
[C---:B------:R-:W-:Y:S08]  /*2760*/  HMMA.16816.F16 R170, R84.reuse, R100, R170 ;  /* 0x0000006454aa723c */ /* 0x040ff000000008aa */
[C---:B------:R-:W-:Y:S01]  /*2770*/  HMMA.16816.F16 R168, R84.reuse, R102, R168 ;  /* 0x0000006654a8723c */ /* 0x040fe200000008a8 */
[----:B------:R-:W4:Y:S07]  /*2780*/  LDSM.16.MT88.4 R100, [R133] ;  /* 0x000000008564783b */ /* 0x000f2e0000004200 */
[C---:B------:R-:W-:Y:S08]  /*2790*/  HMMA.16816.F16 R20, R84.reuse, R88, R20 ;  /* 0x000000585414723c */ /* 0x040ff00000000814 */
[----:B------:R-:W-:Y:S01]  /*27a0*/  HMMA.16816.F16 R22, R84, R90, R22 ;  /* 0x0000005a5416723c */ /* 0x000fe20000000816 */
[----:B------:R-:W5:Y:S04]  /*27b0*/  LDSM.16.MT88.4 R88, [R132] ;  /* 0x000000008458783b */ /* 0x000f680000004200 */
[----:B------:R-:W3:Y:S03]  /*27c0*/  LDSM.16.MT88.4 R84, [R131] ;  /* 0x000000008354783b */ /* 0x000ee60000004200 */
[C---:B-1----:R-:W-:Y:S08]  /*27d0*/  HMMA.16816.F16 R68, R76.reuse, R80, R68 ;  /* 0x000000504c44723c */ /* 0x042ff00000000844 */
[----:B------:R-:W-:Y:S01]  /*27e0*/  HMMA.16816.F16 R70, R76, R82, R70 ;  /* 0x000000524c46723c */ /* 0x000fe20000000846 */
[----:B------:R-:W1:Y:S07]  /*27f0*/  LDSM.16.MT88.4 R80, [R130] ;  /* 0x000000008250783b */ /* 0x000e6e0000004200 */
[C---:B--2---:R-:W-:Y:S08]  /*2800*/  HMMA.16816.F16 R40, R92.reuse, R116, R40 ;  /* 0x000000745c28723c */ /* 0x044ff00000000828 */
[C---:B------:R-:W-:Y:S08]  /*2810*/  HMMA.16816.F16 R42, R92.reuse, R118, R42 ;  /* 0x000000765c2a723c */ /* 0x040ff0000000082a */
[C---:B------:R-:W-:Y:S08]  /*2820*/  HMMA.16816.F16 R44, R92.reuse, R112, R44 ;  /* 0x000000705c2c723c */ /* 0x040ff0000000082c */
[C---:B------:R-:W-:Y:S08]  /*2830*/  HMMA.16816.F16 R46, R92.reuse, R114, R46 ;  /* 0x000000725c2e723c */ /* 0x040ff0000000082e */
[C---:B------:R-:W-:Y:S08]  /*2840*/  HMMA.16816.F16 R48, R92.reuse, R108, R48 ;  /* 0x0000006c5c30723c */ /* 0x040ff00000000830 */
[C---:B------:R-:W-:Y:S08]  /*2850*/  HMMA.16816.F16 R50, R92.reuse, R110, R50 ;  /* 0x0000006e5c32723c */ /* 0x040ff00000000832 */
[C---:B------:R-:W-:Y:S08]  /*2860*/  HMMA.16816.F16 R52, R92.reuse, R104, R52 ;  /* 0x000000685c34723c */ /* 0x040ff00000000834 */
[----:B------:R-:W-:Y:S01]  /*2870*/  HMMA.16816.F16 R54, R92, R106, R54 ;  /* 0x0000006a5c36723c */ /* 0x000fe20000000836 */
[----:B------:R-:W2:Y:S07]  /*2880*/  LDSM.16.MT88.4 R92, [R131] ;  /* 0x00000000835c783b */ /* 0x000eae0000004200 */
[C---:B---3--:R-:W-:Y:S07]  /*2890*/  HMMA.16816.F16 R10, R164.reuse, R12, R10 ;  /* 0x0000000ca40a723c */ /* 0x048fee000000080a */
[----:B------:R-:W-:Y:S01]  /*28a0*/  IADD3 R12, R186, 0x20, RZ ;  /* 0x00000020ba0c7810 */ /* 0x000fe20007ffe0ff */
[----:B------:R-:W-:Y:S01]  /*28b0*/  HMMA.16816.F16 R72, R164, R16, R72 ;  /* 0x00000010a448723c */ /* 0x000fe20000000848 */
[----:B------:R-:W-:-:S03]  /*28c0*/  IADD3 R13, R129, 0x14980, RZ ;  /* 0x00014980810d7810 */ /* 0x000fc60007ffe0ff */
[----:B------:R-:W-:Y:S02]  /*28d0*/  IMAD.U32 R152, R185, 0x2, R12 ;  /* 0x00000002b9987824 */ /* 0x000fe400078e000c */
[C---:B------:R-:W-:Y:S01]  /*28e0*/  IMAD.U32 R190, R128.reuse, 0x2, R13 ;  /* 0x0000000280be7824 */ /* 0x040fe200078e000d */
[C---:B------:R-:W-:Y:S01]  /*28f0*/  IADD3 R17, R129.reuse, 0x149a0, RZ ;  /* 0x000149a081117810 */ /* 0x040fe20007ffe0ff */
[C---:B----4-:R-:W-:Y:S02]  /*2900*/  HMMA.16816.F16 R56, R76.reuse, R100, R56 ;  /* 0x000000644c38723c */ /* 0x050fe40000000838 */
[----:B------:R-:W-:Y:S02]  /*2910*/  LDSM.16.M88.4 R152, [R152] ;  /* 0x000000009898783b */ /* 0x000fe40000000200 */
[----:B------:R-:W-:Y:S02]  /*2920*/  IMAD.U32 R189, R128, 0x2, R17 ;  /* 0x0000000280bd7824 */ /* 0x000fe400078e0011 */
[----:B------:R-:W-:Y:S02]  /*2930*/  LDSM.16.MT88.4 R148, [R190] ;  /* 0x00000000be94783b */ /* 0x000fe40000004200 */
[C---:B------:R-:W-:Y:S02]  /*2940*/  HMMA.16816.F16 R58, R76.reuse, R102, R58 ;  /* 0x000000664c3a723c */ /* 0x040fe4000000083a */
[----:B------:R-:W-:Y:S04]  /*2950*/  LDSM.16.MT88.4 R144, [R189] ;  /* 0x00000000bd90783b */ /* 0x000fe80000004200 */
[----:B------:R-:W-:Y:S02]  /*2960*/  LDSM.16.MT88.4 R108, [R190] ;  /* 0x00000000be6c783b */ /* 0x000fe40000004200 */
[C---:B-----5:R-:W-:Y:S02]  /*2970*/  HMMA.16816.F16 R60, R76.reuse, R88, R60 ;  /* 0x000000584c3c723c */ /* 0x060fe4000000083c */
[----:B------:R-:W-:Y:S06]  /*2980*/  LDSM.16.MT88.4 R104, [R189] ;  /* 0x00000000bd68783b */ /* 0x000fec0000004200 */
[C---:B------:R-:W-:Y:S01]  /*2990*/  HMMA.16816.F16 R62, R76.reuse, R90, R62 ;  /* 0x0000005a4c3e723c */ /* 0x040fe2000000083e */
[----:B------:R-:W-:Y:S07]  /*29a0*/  LDSM.16.MT88.4 R88, [R190] ;  /* 0x00000000be58783b */ /* 0x000fee0000004200 */
[C---:B------:R-:W-:Y:S08]  /*29b0*/  HMMA.16816.F16 R64, R76.reuse, R84, R64 ;  /* 0x000000544c40723c */ /* 0x040ff00000000840 */
[----:B------:R-:W-:Y:S01]  /*29c0*/  HMMA.16816.F16 R66, R76, R86, R66 ;  /* 0x000000564c42723c */ /* 0x000fe20000000842 */
[----:B------:R-:W3:Y:S04]  /*29d0*/  LDSM.16.MT88.4 R76, [R189] ;  /* 0x00000000bd4c783b */ /* 0x000ee80000004200 */
[----:B------:R-:W4:Y:S03]  /*29e0*/  LDSM.16.MT88.4 R84, [R190] ;  /* 0x00000000be54783b */ /* 0x000f260000004200 */
[C---:B------:R-:W-:Y:S08]  /*29f0*/  HMMA.16816.F16 R8, R164.reuse, R18, R8 ;  /* 0x00000012a408723c */ /* 0x040ff00000000808 */
[C---:B-1----:R-:W-:Y:S07]  /*2a00*/  HMMA.16816.F16 R18, R164.reuse, R80, R160 ;  /* 0x00000050a412723c */ /* 0x042fee00000008a0 */
[----:B------:R-:W-:Y:S01]  /*2a10*/  IADD3 R81, R129, 0x149c0, RZ ;  /* 0x000149c081517810 */ /* 0x000fe20007ffe0ff */
[----:B------:R-:W-:Y:S01]  /*2a20*/  HMMA.16816.F16 R12, R164, R14, R124 ;  /* 0x0000000ea40c723c */ /* 0x000fe2000000087c */
[----:B------:R-:W-:-:S02]  /*2a30*/  IADD3 R80, R186, 0x520, RZ ;  /* 0x00000520ba507810 */ /* 0x000fc40007ffe0ff */
[----:B------:R-:W-:Y:S01]  /*2a40*/  IADD3 R129, R129, 0x149e0, RZ ;  /* 0x000149e081817810 */ /* 0x000fe20007ffe0ff */
[----:B------:R-:W-:Y:S02]  /*2a50*/  IMAD.U32 R188, R128, 0x2, R81 ;  /* 0x0000000280bc7824 */ /* 0x000fe400078e0051 */
[C---:B------:R-:W-:Y:S01]  /*2a60*/  IMAD.U32 R132, R185.reuse, 0x2, R80 ;  /* 0x00000002b9847824 */ /* 0x040fe200078e0050 */
[----:B------:R-:W-:Y:S01]  /*2a70*/  IADD3 R80, R186, 0xa20, RZ ;  /* 0x00000a20ba507810 */ /* 0x000fe20007ffe0ff */
[C---:B--2---:R-:W-:Y:S01]  /*2a80*/  HMMA.16816.F16 R14, R164.reuse, R92, R96 ;  /* 0x0000005ca40e723c */ /* 0x044fe20000000860 */
[----:B------:R-:W-:Y:S01]  /*2a90*/  IMAD.U32 R187, R128, 0x2, R129 ;  /* 0x0000000280bb7824 */ /* 0x000fe200078e0081 */
[----:B------:R-:W-:Y:S02]  /*2aa0*/  LDSM.16.MT88.4 R140, [R188] ;  /* 0x00000000bc8c783b */ /* 0x000fe40000004200 */
[C---:B------:R-:W-:Y:S02]  /*2ab0*/  IMAD.U32 R80, R185.reuse, 0x2, R80 ;  /* 0x00000002b9507824 */ /* 0x040fe400078e0050 */
[----:B------:R-:W1:Y:S02]  /*2ac0*/  LDSM.16.MT88.4 R156, [R187] ;  /* 0x00000000bb9c783b */ /* 0x000e640000004200 */
[C---:B------:R-:W-:Y:S02]  /*2ad0*/  HMMA.16816.F16 R16, R164.reuse, R94, R98 ;  /* 0x0000005ea410723c */ /* 0x040fe40000000862 */
[----:B------:R-:W-:Y:S04]  /*2ae0*/  LDSM.16.M88.4 R112, [R80] ;  /* 0x000000005070783b */ /* 0x000fe80000000200 */
[----:B------:R-:W-:Y:S02]  /*2af0*/  LDSM.16.MT88.4 R96, [R187] ;  /* 0x00000000bb60783b */ /* 0x000fe40000004200 */
[----:B------:R-:W-:Y:S02]  /*2b00*/  HMMA.16816.F16 R166, R164, R82, R162 ;  /* 0x00000052a4a6723c */ /* 0x000fe400000008a2 */
[----:B------:R-:W2:Y:S04]  /*2b10*/  LDSM.16.MT88.4 R160, [R188] ;  /* 0x00000000bca0783b */ /* 0x000ea80000004200 */
[----:B------:R-:W-:Y:S02]  /*2b20*/  LDSM.16.M88.4 R132, [R132] ;  /* 0x000000008484783b */ /* 0x000fe40000000200 */
[C---:B---3--:R-:W-:Y:S02]  /*2b30*/  HMMA.16816.F16 R170, R152.reuse, R76, R170 ;  /* 0x0000004c98aa723c */ /* 0x048fe400000008aa */
[----:B------:R-:W-:Y:S04]  /*2b40*/  LDSM.16.MT88.4 R136, [R187] ;  /* 0x00000000bb88783b */ /* 0x000fe80000004200 */
[----:B------:R-:W-:Y:S01]  /*2b50*/  LDSM.16.MT88.4 R128, [R190] ;  /* 0x00000000be80783b */ /* 0x000fe20000004200 */
[C---:B------:R-:W-:Y:S01]  /*2b60*/  IADD3 R76, R186.reuse, 0xf20, RZ ;  /* 0x00000f20ba4c7810 */ /* 0x040fe20007ffe0ff */
[----:B----4-:R-:W-:Y:S01]  /*2b70*/  HMMA.16816.F16 R164, R152, R84, R126 ;  /* 0x0000005498a4723c */ /* 0x010fe2000000087e */
[----:B------:R-:W-:Y:S01]  /*2b80*/  IADD3 R186, R186, 0x1420, RZ ;  /* 0x00001420baba7810 */ /* 0x000fe20007ffe0ff */
[----:B------:R-:W3:Y:S02]  /*2b90*/  LDSM.16.MT88.4 R124, [R189] ;  /* 0x00000000bd7c783b */ /* 0x000ee40000004200 */
[----:B------:R-:W-:-:S02]  /*2ba0*/  IMAD.U32 R92, R185, 0x2, R76 ;  /* 0x00000002b95c7824 */ /* 0x000fc400078e004c */
[----:B------:R-:W-:Y:S01]  /*2bb0*/  IMAD.U32 R76, R185, 0x2, R186 ;  /* 0x00000002b94c7824 */ /* 0x000fe200078e00ba */
[----:B------:R-:W-:Y:S01]  /*2bc0*/  LDSM.16.MT88.4 R120, [R188] ;  /* 0x00000000bc78783b */ /* 0x000fe20000004200 */
[C---:B------:R-:W-:Y:S03]  /*2bd0*/  HMMA.16816.F16 R74, R152.reuse, R86, R74 ;  /* 0x00000056984a723c */ /* 0x040fe6000000084a */
[----:B------:R-:W4:Y:S04]  /*2be0*/  LDSM.16.M88.4 R92, [R92] ;  /* 0x000000005c5c783b */ /* 0x000f280000000200 */
[----:B------:R-:W5:Y:S01]  /*2bf0*/  LDSM.16.MT88.4 R116, [R187] ;  /* 0x00000000bb74783b */ /* 0x000f620000004200 */
[C---:B------:R-:W-:Y:S03]  /*2c00*/  HMMA.16816.F16 R168, R152.reuse, R78, R168 ;  /* 0x0000004e98a8723c */ /* 0x040fe600000008a8 */
[----:B------:R-:W5:Y:S04]  /*2c10*/  LDSM.16.MT88.4 R100, [R188] ;  /* 0x00000000bc64783b */ /* 0x000f680000004200 */
[----:B------:R-:W5:Y:S01]  /*2c20*/  LDSM.16.M88.4 R76, [R76] ;  /* 0x000000004c4c783b */ /* 0x000f620000000200 */
[C---:B-1----:R-:W-:Y:S03]  /*2c30*/  HMMA.16816.F16 R20, R152.reuse, R156, R20 ;  /* 0x0000009c9814723c */ /* 0x042fe60000000814 */
[----:B------:R-:W1:Y:S04]  /*2c40*/  LDSM.16.MT88.4 R84, [R189] ;  /* 0x00000000bd54783b */ /* 0x000e680000004200 */
[----:B------:R-:W1:Y:S01]  /*2c50*/  LDSM.16.MT88.4 R80, [R188] ;  /* 0x00000000bc50783b */ /* 0x000e620000004200 */
[C---:B--2---:R-:W-:Y:S08]  /*2c60*/  HMMA.16816.F16 R172, R152.reuse, R160, R172 ;  /* 0x000000a098ac723c */ /* 0x044ff000000008ac */
[----:B------:R-:W-:Y:S01]  /*2c70*/  HMMA.16816.F16 R174, R152, R162, R174 ;  /* 0x000000a298ae723c */ /* 0x000fe200000008ae */
[----:B------:R-:W2:Y:S07]  /*2c80*/  LDSM.16.MT88.4 R160, [R187] ;  /* 0x00000000bba0783b */ /* 0x000eae0000004200 */
[----:B---3--:R-:W-:Y:S08]  /*2c90*/  HMMA.16816.F16 R44, R112, R124, R44 ;  /* 0x0000007c702c723c */ /* 0x008ff0000000082c */
[C---:B----4-:R-:W-:Y:S08]  /*2ca0*/  HMMA.16816.F16 R68, R92.reuse, R96, R68 ;  /* 0x000000605c44723c */ /* 0x050ff00000000844 */
[----:B------:R-:W-:Y:S08]  /*2cb0*/  HMMA.16816.F16 R70, R92, R98, R70 ;  /* 0x000000625c46723c */ /* 0x000ff00000000846 */
[----:B------:R-:W-:Y:S08]  /*2cc0*/  HMMA.16816.F16 R22, R152, R158, R22 ;  /* 0x0000009e9816723c */ /* 0x000ff00000000816 */
[C---:B------:R-:W-:Y:S08]  /*2cd0*/  HMMA.16816.F16 R24, R132.reuse, R148, R24 ;  /* 0x000000948418723c */ /* 0x040ff00000000818 */
[C---:B------:R-:W-:Y:S08]  /*2ce0*/  HMMA.16816.F16 R26, R132.reuse, R150, R26 ;  /* 0x00000096841a723c */ /* 0x040ff0000000081a */
[C---:B------:R-:W-:Y:S08]  /*2cf0*/  HMMA.16816.F16 R28, R132.reuse, R144, R28 ;  /* 0x00000090841c723c */ /* 0x040ff0000000081c */
[C---:B------:R-:W-:Y:S08]  /*2d00*/  HMMA.16816.F16 R30, R132.reuse, R146, R30 ;  /* 0x00000092841e723c */ /* 0x040ff0000000081e */
[C---:B------:R-:W-:Y:S08]  /*2d10*/  HMMA.16816.F16 R32, R132.reuse, R140, R32 ;  /* 0x0000008c8420723c */ /* 0x040ff00000000820 */
[C---:B------:R-:W-:Y:S08]  /*2d20*/  HMMA.16816.F16 R34, R132.reuse, R142, R34 ;  /* 0x0000008e8422723c */ /* 0x040ff00000000822 */
[C---:B------:R-:W-:Y:S08]  /*2d30*/  HMMA.16816.F16 R36, R132.reuse, R136, R36 ;  /* 0x000000888424723c */ /* 0x040ff00000000824 */
[----:B------:R-:W-:Y:S08]  /*2d40*/  HMMA.16816.F16 R38, R132, R138, R38 ;  /* 0x0000008a8426723c */ /* 0x000ff00000000826 */
[C---:B------:R-:W-:Y:S08]  /*2d50*/  HMMA.16816.F16 R40, R112.reuse, R128, R40 ;  /* 0x000000807028723c */ /* 0x040ff00000000828 */
[C---:B------:R-:W-:Y:S08]  /*2d60*/  HMMA.16816.F16 R42, R112.reuse, R130, R42 ;  /* 0x00000082702a723c */ /* 0x040ff0000000082a */
[C---:B------:R-:W-:Y:S08]  /*2d70*/  HMMA.16816.F16 R46, R112.reuse, R126, R46 ;  /* 0x0000007e702e723c */ /* 0x040ff0000000082e */
[C---:B------:R-:W-:Y:S08]  /*2d80*/  HMMA.16816.F16 R48, R112.reuse, R120, R48 ;  /* 0x000000787030723c */ /* 0x040ff00000000830 */
[C---:B------:R-:W-:Y:S08]  /*2d90*/  HMMA.16816.F16 R50, R112.reuse, R122, R50 ;  /* 0x0000007a7032723c */ /* 0x040ff00000000832 */
[C---:B-----5:R-:W-:Y:S08]  /*2da0*/  HMMA.16816.F16 R52, R112.reuse, R116, R52 ;  /* 0x000000747034723c */ /* 0x060ff00000000834 */
[----:B------:R-:W-:Y:S08]  /*2db0*/  HMMA.16816.F16 R54, R112, R118, R54 ;  /* 0x000000767036723c */ /* 0x000ff00000000836 */
        /* <DEDUP_REMOVED lines=8> */
[C---:B-1----:R-:W-:Y:S08]  /*2e40*/  HMMA.16816.F16 R10, R76.reuse, R84, R10 ;  /* 0x000000544c0a723c */ /* 0x042ff0000000080a */
[C---:B------:R-:W-:Y:S08]  /*2e50*/  HMMA.16816.F16 R124, R76.reuse, R86, R12 ;  /* 0x000000564c7c723c */ /* 0x040ff0000000080c */
[C---:B------:R-:W-:Y:S08]  /*2e60*/  HMMA.16816.F16 R96, R76.reuse, R80, R14 ;  /* 0x000000504c60723c */ /* 0x040ff0000000080e */
[C---:B------:R-:W-:Y:S08]  /*2e70*/  HMMA.16816.F16 R98, R76.reuse, R82, R16 ;  /* 0x000000524c62723c */ /* 0x040ff00000000810 */
[C---:B--2---:R-:W-:Y:S08]  /*2e80*/  HMMA.16816.F16 R160, R76.reuse, R160, R18 ;  /* 0x000000a04ca0723c */ /* 0x044ff00000000812 */
[----:B------:R-:W-:Y:S01]  /*2e90*/  HMMA.16816.F16 R162, R76, R162, R166 ;  /* 0x000000a24ca2723c */ /* 0x000fe200000008a6 */
[----:B------:R-:W-:Y:S10]  /*2ea0*/  @!UPT UIADD3 URZ, URZ, URZ, URZ ;  /* 0x0000003f3f3ff290 */ /* 0x000ff4000fffe03f */
[----:B------:R-:W-:Y:S11]  /*2eb0*/  BRA `(.L_x_29) ;  /* 0x0000183000007947 */ /* 0x000ff60003800000 */
.L_x_28:
[----:B------:R-:W-:-:S04]  /*2ec0*/  IADD3 R12, R180, 0x3, RZ ;  /* 0x00000003b40c7810 */ /* 0x000fc80007ffe0ff */
[----:B------:R-:W-:-:S13]  /*2ed0*/  ISETP.GE.AND P0, PT, R12, UR5, PT ;  /* 0x000000050c007c0c */ /* 0x000fda000bf06270 */
[----:B------:R-:W-:Y:S05]  /*2ee0*/  @!P0 BRA `(.L_x_30) ;  /* 0x0000002000008947 */ /* 0x000fea0003800000 */
[----:B------:R-:W-:-:S04]  /*2ef0*/  DEPBAR.LE SB0, 0x0 ;  /* 0x000080000000791a */ /* 0x000fc80000000000 */
[----:B------:R-:W-:Y:S05]  /*2f00*/  BRA `(.L_x_29) ;  /* 0x000017e000007947 */ /* 0x000fea0003800000 */
.L_x_30:
[----:B------:R-:W-:Y:S01]  /*2f10*/  ISETP.GT.AND P0, PT, R19, 0x3ff, PT ;  /* 0x000003ff1300780c */ /* 0x000fe20003f04270 */
[----:B------:R-:W-:-:S12]  /*2f20*/  BSSY B1, `(.L_x_31) ;  /* 0x00000c8000017945 */ /* 0x000fd80003800000 */
[----:B------:R-:W-:Y:S05]  /*2f30*/  @P0 BRA `(.L_x_32) ;  /* 0x00000c6000000947 */ /* 0x000fea0003800000 */
[C---:B------:R-:W-:Y:S01]  /*2f40*/  IMNMX R12, R19.reuse, 0x3e0, !PT ;  /* 0x000003e0130c7817 */ /* 0x040fe20007800200 */
[----:B------:R-:W-:Y:S01]  /*2f50*/  BSSY B0, `(.L_x_33) ;  /* 0x0000051000007945 */ /* 0x000fe20003800000 */
[----:B------:R-:W-:Y:S02]  /*2f60*/  IMAD.MOV.U32 R18, RZ, RZ, R19 ;  /* 0x000000ffff127224 */ /* 0x000fe400078e0013 */
[----:B------:R-:W-:-:S04]  /*2f70*/  IADD3 R14, -R19, 0x1f, R12 ;  /* 0x0000001f130e7810 */ /* 0x000fc80007ffe10c */
[----:B------:R-:W-:-:S04]  /*2f80*/  LEA.HI R12, R14, 0x1, RZ, 0x1b ;  /* 0x000000010e0c7811 */ /* 0x000fc800078fd8ff */
[----:B------:R-:W-:-:S13]  /*2f90*/  LOP3.LUT P0, RZ, R12, 0x3, RZ, 0xc0, !PT ;  /* 0x000000030cff7812 */ /* 0x000fda000780c0ff */
[----:B------:R-:W-:Y:S05]  /*2fa0*/  @!P0 BRA `(.L_x_34) ;  /* 0x000004b000008947 */ /* 0x000fea0003800000 */
[----:B------:R-:W-:Y:S01]  /*2fb0*/  IMAD R13, R180, 0x20, R181 ;  /* 0x00000020b40d7824 */ /* 0x000fe200078e02b5 */
[----:B------:R-:W-:Y:S01]  /*2fc0*/  LOP3.LUT R16, R12, 0x3, RZ, 0xc0, !PT ;  /* 0x000000030c107812 */ /* 0x000fe200078ec0ff */
[----:B------:R-:W-:Y:S03]  /*2fd0*/  BSSY B2, `(.L_x_35) ;  /* 0x0000016000027945 */ /* 0x000fe60003800000 */
[----:B------:R-:W-:Y:S01]  /*2fe0*/  IADD3 R17, R13, 0x60, RZ ;  /* 0x000000600d117810 */ /* 0x000fe20007ffe0ff */
[----:B------:R-:W-:Y:S01]  /*2ff0*/  IMAD.IADD R13, R183, 0x1, R178 ;  /* 0x00000001b70d7824 */ /* 0x000fe200078e02b2 */
[----:B------:R-:W-:Y:S02]  /*3000*/  ISETP.NE.AND P1, PT, R16, 0x1, PT ;  /* 0x000000011000780c */ /* 0x000fe40003f25270 */
[----:B------:R-:W-:-:S04]  /*3010*/  ISETP.GE.AND P0, PT, R17, c[0x0][0x180], PT ;  /* 0x0000600011007a0c */ /* 0x000fc80003f06270 */
[----:B------:R-:W-:-:S13]  /*3020*/  ISETP.GE.OR P0, PT, R13, c[0x0][0x178], P0 ;  /* 0x00005e000d007a0c */ /* 0x000fda0000706670 */
[----:B------:R-:W-:Y:S05]  /*3030*/  @P0 BRA `(.L_x_36) ;  /* 0x000000f000000947 */ /* 0x000fea0003800000 */
[----:B------:R-:W-:Y:S01]  /*3040*/  IADD3 R12, R180, -0x1, RZ ;  /* 0xffffffffb40c7810 */ /* 0x000fe20007ffe0ff */
[----:B------:R-:W-:Y:S01]  /*3050*/  IMAD R18, R13, c[0x0][0x180], RZ ;  /* 0x000060000d127a24 */ /* 0x000fe200078e02ff */
[----:B------:R-:W-:Y:S01]  /*3060*/  SHF.R.S32.HI R13, RZ, 0x1f, R17 ;  /* 0x0000001fff0d7819 */ /* 0x000fe20000011411 */
[----:B------:R-:W-:Y:S01]  /*3070*/  IMAD R15, R178, 0x28, R181 ;  /* 0x00000028b20f7824 */ /* 0x000fe200078e02b5 */
[----:B------:R-:W-:Y:S02]  /*3080*/  LOP3.LUT R12, R12, 0x3, RZ, 0xc0, !PT ;  /* 0x000000030c0c7812 */ /* 0x000fe400078ec0ff */
[----:B------:R-:W-:-:S03]  /*3090*/  IADD3 R17, P0, R18, R17, RZ ;  /* 0x0000001112117210 */ /* 0x000fc60007f1e0ff */
[----:B------:R-:W-:Y:S01]  /*30a0*/  IMAD R15, R12, 0x2800, R15 ;  /* 0x000028000c0f7824 */ /* 0x000fe200078e020f */
[----:B------:R-:W-:Y:S02]  /*30b0*/  LEA.HI.X.SX32 R18, R18, R13, 0x1, P0 ;  /* 0x0000000d12127211 */ /* 0x000fe400000f0eff */
[----:B------:R-:W-:Y:S01]  /*30c0*/  LEA R12, P0, R17, c[0x0][0x160], 0x1 ;  /* 0x00005800110c7a11 */ /* 0x000fe200078008ff */
[----:B------:R-:W-:-:S03]  /*30d0*/  IMAD.SHL.U32 R15, R15, 0x2, RZ ;  /* 0x000000020f0f7824 */ /* 0x000fc600078e00ff */
[----:B------:R-:W-:-:S05]  /*30e0*/  LEA.HI.X R13, R17, c[0x0][0x164], R18, 0x1, P0 ;  /* 0x00005900110d7a11 */ /* 0x000fca00000f0c12 */
[----:B------:R-:W-:Y:S01]  /*30f0*/  @!PT LDS RZ, [RZ] ;  /* 0x00000000fffff984 */ /* 0x000fe20000000800 */
[----:B------:R-:W-:Y:S01]  /*3100*/  @!PT LDS RZ, [RZ] ;  /* 0x00000000fffff984 */ /* 0x000fe20000000800 */
[----:B------:R-:W-:Y:S01]  /*3110*/  @!PT LDS RZ, [RZ] ;  /* 0x00000000fffff984 */ /* 0x000fe20000000800 */
[----:B------:R1:W-:Y:S04]  /*3120*/  LDGSTS.E.128 [R15+0x80], [R12.64] ;  /* 0x000800000c0f7fae */ /* 0x0003e8000b921c46 */
.L_x_36:
[----:B------:R-:W-:Y:S05]  /*3130*/  BSYNC B2 ;  /* 0x0000000000027941 */ /* 0x000fea0003800000 */
.L_x_35:
[----:B------:R-:W-:Y:S01]  /*3140*/  IADD3 R18, R19, 0x20, RZ ;  /* 0x0000002013127810 */ /* 0x000fe20007ffe0ff */
[----:B------:R-:W-:Y:S05]  /*3150*/  @!P1 BRA `(.L_x_34) ;  /* 0x0000030000009947 */ /* 0x000fea0003800000 */
[----:B-1----:R-:W-:Y:S01]  /*3160*/  IMAD R12, R180, 0x20, R176 ;  /* 0x00000020b40c7824 */ /* 0x002fe200078e02b0 */
[----:B------:R-:W-:Y:S01]  /*3170*/  BSSY B2, `(.L_x_37) ;  /* 0x0000016000027945 */ /* 0x000fe20003800000 */
[----:B------:R-:W-:-:S03]  /*3180*/  ISETP.NE.AND P1, PT, R16, 0x2, PT ;  /* 0x000000021000780c */ /* 0x000fc60003f25270 */
[----:B------:R-:W-:Y:S01]  /*3190*/  IADD3 R13, R12, 0x60, RZ ;  /* 0x000000600c0d7810 */ /* 0x000fe20007ffe0ff */
[----:B------:R-:W-:-:S03]  /*31a0*/  IMAD.IADD R12, R183, 0x1, R177 ;  /* 0x00000001b70c7824 */ /* 0x000fc600078e02b1 */
        /* <DEDUP_REMOVED lines=18> */
.L_x_38:
[----:B------:R-:W-:Y:S05]  /*32d0*/  BSYNC B2 ;  /* 0x0000000000027941 */ /* 0x000fea0003800000 */
.L_x_37:
[----:B------:R-:W-:Y:S01]  /*32e0*/  IADD3 R18, R19, 0x40, RZ ;  /* 0x0000004013127810 */ /* 0x000fe20007ffe0ff */
[----:B------:R-:W-:Y:S05]  /*32f0*/  @!P1 BRA `(.L_x_34) ;  /* 0x0000016000009947 */ /* 0x000fea0003800000 */
[----:B-1----:R-:W-:Y:S01]  /*3300*/  IMAD R12, R180, 0x20, R5 ;  /* 0x00000020b40c7824 */ /* 0x002fe200078e0205 */
[----:B------:R-:W-:-:S04]  /*3310*/  IADD3 R18, R19, 0x60, RZ ;  /* 0x0000006013127810 */ /* 0x000fc80007ffe0ff */
        /* <DEDUP_REMOVED lines=20> */
.L_x_34:
[----:B------:R-:W-:Y:S05]  /*3460*/  BSYNC B0 ;  /* 0x0000000000007941 */ /* 0x000fea0003800000 */
.L_x_33:
[----:B------:R-:W-:-:S13]  /*3470*/  ISETP.GE.U32.AND P0, PT, R14, 0x60, PT ;  /* 0x000000600e00780c */ /* 0x000fda0003f06070 */
[----:B------:R-:W-:Y:S05]  /*3480*/  @!P0 BRA `(.L_x_32) ;  /* 0x0000071000008947 */ /* 0x000fea0003800000 */
[----:B------:R-:W-:-:S03]  /*3490*/  IMAD.SHL.U32 R19, R18, 0x8, RZ ;  /* 0x0000000812137824 */ /* 0x000fc600078e00ff */
.L_x_41:
[----:B-1----:R-:W-:Y:S01]  /*34a0*/  IADD3 R12, R18, 0x20, RZ ;  /* 0x00000020120c7810 */ /* 0x002fe20007ffe0ff */
[----:B------:R-:W-:Y:S01]  /*34b0*/  BSSY B0, `(.L_x_39) ;  /* 0x000006c000007945 */ /* 0x000fe20003800000 */
[C---:B------:R-:W-:Y:S02]  /*34c0*/  IADD3 R17, R19.reuse, 0x200, RZ ;  /* 0x0000020013117810 */ /* 0x040fe40007ffe0ff */
[----:B------:R-:W-:Y:S02]  /*34d0*/  SHF.R.S32.HI R13, RZ, 0x1f, R12 ;  /* 0x0000001fff0d7819 */ /* 0x000fe4000001140c */
[----:B------:R-:W-:Y:S02]  /*34e0*/  IADD3 R15, R19, 0x100, RZ ;  /* 0x00000100130f7810 */ /* 0x000fe40007ffe0ff */
[----:B------:R-:W-:Y:S02]  /*34f0*/  LEA.HI R14, R13, R12, RZ, 0x2 ;  /* 0x0000000c0d0e7211 */ /* 0x000fe400078f10ff */
[----:B------:R-:W-:-:S02]  /*3500*/  SHF.R.S32.HI R12, RZ, 0x1f, R19 ;  /* 0x0000001fff0c7819 */ /* 0x000fc40000011413 */
[----:B------:R-:W-:Y:S02]  /*3510*/  IADD3 R13, R18, 0x40, RZ ;  /* 0x00000040120d7810 */ /* 0x000fe40007ffe0ff */
[----:B------:R-:W-:Y:S02]  /*3520*/  LEA.HI R12, R12, R19, RZ, 0x5 ;  /* 0x000000130c0c7211 */ /* 0x000fe400078f28ff */
[----:B------:R-:W-:Y:S02]  /*3530*/  SHF.R.S32.HI R78, RZ, 0x1f, R17 ;  /* 0x0000001fff4e7819 */ /* 0x000fe40000011411 */
[----:B------:R-:W-:Y:S02]  /*3540*/  SHF.R.S32.HI R76, RZ, 0x1f, R13 ;  /* 0x0000001fff4c7819 */ /* 0x000fe4000001140d */
[----:B------:R-:W-:Y:S02]  /*3550*/  LOP3.LUT R12, R12, 0xffffffe0, RZ, 0xc0, !PT ;  /* 0xffffffe00c0c7812 */ /* 0x000fe400078ec0ff */
[----:B------:R-:W-:-:S02]  /*3560*/  SHF.R.S32.HI R16, RZ, 0x1f, R15 ;  /* 0x0000001fff107819 */ /* 0x000fc4000001140f */
[----:B------:R-:W-:Y:S01]  /*3570*/  LEA.HI R78, R78, R17, RZ, 0x5 ;  /* 0x000000114e4e7211 */ /* 0x000fe200078f28ff */
[----:B------:R-:W-:Y:S01]  /*3580*/  IMAD.IADD R79, R19, 0x1, -R12 ;  /* 0x00000001134f7824 */ /* 0x000fe200078e0a0c */
[----:B------:R-:W-:Y:S02]  /*3590*/  LEA.HI R76, R76, R13, RZ, 0x2 ;  /* 0x0000000d4c4c7211 */ /* 0x000fe400078f10ff */
[----:B------:R-:W-:Y:S01]  /*35a0*/  SHF.R.S32.HI R13, RZ, 0x1f, R18 ;  /* 0x0000001fff0d7819 */ /* 0x000fe20000011412 */
[----:B------:R-:W-:Y:S01]  /*35b0*/  IMAD R12, R180, 0x20, R79 ;  /* 0x00000020b40c7824 */ /* 0x000fe200078e024f */
[----:B------:R-:W-:Y:S02]  /*35c0*/  LEA.HI R16, R16, R15, RZ, 0x5 ;  /* 0x0000000f10107211 */ /* 0x000fe400078f28ff */
[----:B------:R-:W-:Y:S02]  /*35d0*/  LOP3.LUT R78, R78, 0xffffffe0, RZ, 0xc0, !PT ;  /* 0xffffffe04e4e7812 */ /* 0x000fe400078ec0ff */
[----:B------:R-:W-:-:S02]  /*35e0*/  LEA.HI R13, R13, R18, RZ, 0x2 ;  /* 0x000000120d0d7211 */ /* 0x000fc400078f10ff */
[----:B------:R-:W-:Y:S01]  /*35f0*/  LOP3.LUT R16, R16, 0xffffffe0, RZ, 0xc0, !PT ;  /* 0xffffffe010107812 */ /* 0x000fe200078ec0ff */
[----:B------:R-:W-:Y:S01]  /*3600*/  IMAD.IADD R85, R17, 0x1, -R78 ;  /* 0x0000000111557824 */ /* 0x000fe200078e0a4e */
[----:B------:R-:W-:Y:S02]  /*3610*/  SHF.R.S32.HI R78, RZ, 0x2, R13 ;  /* 0x00000002ff4e7819 */ /* 0x000fe4000001140d */
[----:B------:R-:W-:Y:S01]  /*3620*/  IADD3 R81, R12, 0x60, RZ ;  /* 0x000000600c517810 */ /* 0x000fe20007ffe0ff */
[----:B------:R-:W-:Y:S01]  /*3630*/  IMAD.IADD R83, R15, 0x1, -R16 ;  /* 0x000000010f537824 */ /* 0x000fe200078e0a10 */
[----:B------:R-:W-:Y:S01]  /*3640*/  IADD3 R16, R19, 0x300, RZ ;  /* 0x0000030013107810 */ /* 0x000fe20007ffe0ff */
[----:B------:R-:W-:Y:S01]  /*3650*/  IMAD.IADD R77, R183, 0x1, R78 ;  /* 0x00000001b74d7824 */ /* 0x000fe200078e024e */
[----:B------:R-:W-:Y:S01]  /*3660*/  ISETP.GE.AND P1, PT, R81, c[0x0][0x180], PT ;  /* 0x0000600051007a0c */ /* 0x000fe20003f26270 */
[C---:B------:R-:W-:Y:S01]  /*3670*/  IMAD R12, R180.reuse, 0x20, R83 ;  /* 0x00000020b40c7824 */ /* 0x040fe200078e0253 */
[----:B------:R-:W-:Y:S01]  /*3680*/  SHF.R.S32.HI R80, RZ, 0x2, R14 ;  /* 0x00000002ff507819 */ /* 0x000fe2000001140e */
[----:B------:R-:W-:Y:S01]  /*3690*/  IMAD R13, R180, 0x20, R85 ;  /* 0x00000020b40d7824 */ /* 0x000fe200078e0255 */
[----:B------:R-:W-:-:S02]  /*36a0*/  ISETP.GE.OR P1, PT, R77, c[0x0][0x178], P1 ;  /* 0x00005e004d007a0c */ /* 0x000fc40000f26670 */
[----:B------:R-:W-:Y:S01]  /*36b0*/  IADD3 R84, R12, 0x60, RZ ;  /* 0x000000600c547810 */ /* 0x000fe20007ffe0ff */
[----:B------:R-:W-:Y:S01]  /*36c0*/  IMAD.IADD R82, R183, 0x1, R80 ;  /* 0x00000001b7527824 */ /* 0x000fe200078e0250 */
[----:B------:R-:W-:Y:S02]  /*36d0*/  SHF.R.S32.HI R17, RZ, 0x1f, R16 ;  /* 0x0000001fff117819 */ /* 0x000fe40000011410 */
[----:B------:R-:W-:Y:S02]  /*36e0*/  SHF.R.S32.HI R86, RZ, 0x2, R76 ;  /* 0x00000002ff567819 */ /* 0x000fe4000001144c */
[----:B------:R-:W-:Y:S02]  /*36f0*/  ISETP.GE.AND P0, PT, R84, c[0x0][0x180], PT ;  /* 0x0000600054007a0c */ /* 0x000fe40003f06270 */
[----:B------:R-:W-:Y:S01]  /*3700*/  IADD3 R89, R13, 0x60, RZ ;  /* 0x000000600d597810 */ /* 0x000fe20007ffe0ff */
[----:B------:R-:W-:Y:S01]  /*3710*/  IMAD.IADD R87, R183, 0x1, R86 ;  /* 0x00000001b7577824 */ /* 0x000fe200078e0256 */
[----:B------:R-:W-:Y:S01]  /*3720*/  LEA.HI R17, R17, R16, RZ, 0x5 ;  /* 0x0000001011117211 */ /* 0x000fe200078f28ff */
[----:B------:R-:W-:Y:S01]  /*3730*/  @!P1 IMAD R12, R77, c[0x0][0x180], RZ ;  /* 0x000060004d0c9a24 */ /* 0x000fe200078e02ff */
[----:B------:R-:W-:Y:S01]  /*3740*/  IADD3 R15, R18, 0x60, RZ ;  /* 0x00000060120f7810 */ /* 0x000fe20007ffe0ff */
[----:B------:R-:W-:Y:S01]  /*3750*/  @!P1 IMAD R13, R78, 0x28, R79 ;  /* 0x000000284e0d9824 */ /* 0x000fe200078e024f */
[----:B------:R-:W-:-:S02]  /*3760*/  ISETP.GE.OR P0, PT, R82, c[0x0][0x178], P0 ;  /* 0x00005e0052007a0c */ /* 0x000fc40000706670 */
[----:B------:R-:W-:Y:S02]  /*3770*/  ISETP.GE.AND P2, PT, R89, c[0x0][0x180], PT ;  /* 0x0000600059007a0c */ /* 0x000fe40003f46270 */
[----:B------:R-:W-:Y:S02]  /*3780*/  LOP3.LUT R17, R17, 0xffffffe0, RZ, 0xc0, !PT ;  /* 0xffffffe011117812 */ /* 0x000fe400078ec0ff */
[----:B------:R-:W-:Y:S02]  /*3790*/  SHF.R.S32.HI R14, RZ, 0x1f, R15 ;  /* 0x0000001fff0e7819 */ /* 0x000fe4000001140f */
[----:B------:R-:W-:Y:S01]  /*37a0*/  ISETP.GE.OR P2, PT, R87, c[0x0][0x178], P2 ;  /* 0x00005e0057007a0c */ /* 0x000fe20001746670 */
[----:B------:R-:W-:Y:S01]  /*37b0*/  IMAD.IADD R91, R16, 0x1, -R17 ;  /* 0x00000001105b7824 */ /* 0x000fe200078e0a11 */
[----:B------:R-:W-:Y:S02]  /*37c0*/  LEA.HI R76, R14, R15, RZ, 0x2 ;  /* 0x0000000f0e4c7211 */ /* 0x000fe400078f10ff */
[----:B------:R-:W-:Y:S01]  /*37d0*/  @!P1 IADD3 R17, R180, -0x1, RZ ;  /* 0xffffffffb4119810 */ /* 0x000fe20007ffe0ff */
[----:B------:R-:W-:Y:S01]  /*37e0*/  @!P0 IMAD R14, R80, 0x28, R83 ;  /* 0x00000028500e8824 */ /* 0x000fe200078e0253 */
[----:B------:R-:W-:-:S02]  /*37f0*/  @!P1 SHF.R.S32.HI R15, RZ, 0x1f, R81 ;  /* 0x0000001fff0f9819 */ /* 0x000fc40000011451 */
[----:B------:R-:W-:Y:S02]  /*3800*/  @!P1 IADD3 R16, P3, R81, R12, RZ ;  /* 0x0000000c51109210 */ /* 0x000fe40007f7e0ff */
[----:B------:R-:W-:Y:S02]  /*3810*/  @!P1 LOP3.LUT R78, R17, 0x3, RZ, 0xc0, !PT ;  /* 0x00000003114e9812 */ /* 0x000fe400078ec0ff */
[----:B------:R-:W-:Y:S01]  /*3820*/  @!P1 LEA.HI.X.SX32 R79, R12, R15, 0x1, P3 ;  /* 0x0000000f0c4f9211 */ /* 0x000fe200018f0eff */
[----:B------:R-:W-:Y:S01]  /*3830*/  @!P0 IMAD R15, R82, c[0x0][0x180], RZ ;  /* 0x00006000520f8a24 */ /* 0x000fe200078e02ff */
[----:B------:R-:W-:Y:S01]  /*3840*/  @!P1 LEA R12, P3, R16, c[0x0][0x160], 0x1 ;  /* 0x00005800100c9a11 */ /* 0x000fe200078608ff */
[----:B------:R-:W-:Y:S01]  /*3850*/  @!P1 IMAD R77, R78, 0x2800, R13 ;  /* 0x000028004e4d9824 */ /* 0x000fe200078e020d */
[----:B------:R-:W-:Y:S01]  /*3860*/  @!P0 SHF.R.S32.HI R78, RZ, 0x1f, R84 ;  /* 0x0000001fff4e8819 */ /* 0x000fe20000011454 */
[----:B------:R-:W-:Y:S01]  /*3870*/  @!P2 IMAD R17, R86, 0x28, R85 ;  /* 0x000000285611a824 */ /* 0x000fe200078e0255 */
[----:B------:R-:W-:Y:S01]  /*3880*/  @!P1 LEA.HI.X R13, R16, c[0x0][0x164], R79, 0x1, P3 ;  /* 0x00005900100d9a11 */ /* 0x000fe200018f0c4f */
[----:B------:R-:W-:Y:S01]  /*3890*/  @!P2 IMAD R16, R87, c[0x0][0x180], RZ ;  /* 0x000060005710aa24 */ /* 0x000fe200078e02ff */
[----:B------:R-:W-:Y:S01]  /*38a0*/  @!P0 IADD3 R80, P3, R84, R15, RZ ;  /* 0x0000000f54508210 */ /* 0x000fe20007f7e0ff */
[----:B------:R-:W-:Y:S01]  /*38b0*/  @!P1 IMAD.SHL.U32 R77, R77, 0x2, RZ ;  /* 0x000000024d4d9824 */ /* 0x000fe200078e00ff */
[----:B------:R-:W-:-:S02]  /*38c0*/  @!P0 IADD3 R79, R180, -0x1, RZ ;  /* 0xffffffffb44f8810 */ /* 0x000fc40007ffe0ff */
[----:B------:R-:W-:Y:S02]  /*38d0*/  @!P2 IADD3 R81, R180, -0x1, RZ ;  /* 0xffffffffb451a810 */ /* 0x000fe40007ffe0ff */
[----:B------:R-:W-:Y:S01]  /*38e0*/  @!P0 LEA.HI.X.SX32 R85, R15, R78, 0x1, P3 ;  /* 0x0000004e0f558211 */ /* 0x000fe200018f0eff */
[----:B------:R-:W-:Y:S01]  /*38f0*/  @!PT LDS RZ, [RZ] ;  /* 0x00000000fffff984 */ /* 0x000fe20000000800 */
[----:B------:R-:W-:Y:S01]  /*3900*/  @!PT LDS RZ, [RZ] ;  /* 0x00000000fffff984 */ /* 0x000fe20000000800 */
[----:B------:R-:W-:Y:S01]  /*3910*/  @!PT LDS RZ, [RZ] ;  /* 0x00000000fffff984 */ /* 0x000fe20000000800 */
[----:B------:R1:W-:Y:S01]  /*3920*/  @!P1 LDGSTS.E.128 [R77+0x80], [R12.64] ;  /* 0x000800000c4d9fae */ /* 0x0003e2000b921c46 */
[----:B------:R-:W-:Y:S02]  /*3930*/  @!P2 SHF.R.S32.HI R15, RZ, 0x1f, R89 ;  /* 0x0000001fff0fa819 */ /* 0x000fe40000011459 */
[----:B------:R-:W-:Y:S02]  /*3940*/  @!P2 IADD3 R78, P4, R89, R16, RZ ;  /* 0x00000010594ea210 */ /* 0x000fe40007f9e0ff */
[----:B------:R-:W-:Y:S02]  /*3950*/  @!P0 LOP3.LUT R79, R79, 0x3, RZ, 0xc0, !PT ;  /* 0x000000034f4f8812 */ /* 0x000fe400078ec0ff */
[----:B------:R-:W-:-:S02]  /*3960*/  @!P2 LOP3.LUT R82, R81, 0x3, RZ, 0xc0, !PT ;  /* 0x000000035152a812 */ /* 0x000fc400078ec0ff */
[----:B------:R-:W-:Y:S01]  /*3970*/  @!P2 LEA.HI.X.SX32 R83, R16, R15, 0x1, P4 ;  /* 0x0000000f1053a211 */ /* 0x000fe200020f0eff */
[----:B------:R-:W-:Y:S01]  /*3980*/  @!P0 IMAD R79, R79, 0x2800, R14 ;  /* 0x000028004f4f8824 */ /* 0x000fe200078e020e */
[----:B------:R-:W-:Y:S01]  /*3990*/  @!P2 LEA R16, P4, R78, c[0x0][0x160], 0x1 ;  /* 0x000058004e10aa11 */ /* 0x000fe200078808ff */
[----:B------:R-:W-:Y:S01]  /*39a0*/  @!P2 IMAD R81, R82, 0x2800, R17 ;  /* 0x000028005251a824 */ /* 0x000fe200078e0211 */
[----:B------:R-:W-:Y:S01]  /*39b0*/  @!P0 LEA R14, P3, R80, c[0x0][0x160], 0x1 ;  /* 0x00005800500e8a11 */ /* 0x000fe200078608ff */
[----:B------:R-:W-:Y:S01]  /*39c0*/  @!P0 IMAD.SHL.U32 R79, R79, 0x2, RZ ;  /* 0x000000024f4f8824 */ /* 0x000fe200078e00ff */
[----:B------:R-:W-:Y:S01]  /*39d0*/  @!P2 LEA.HI.X R17, R78, c[0x0][0x164], R83, 0x1, P4 ;  /* 0x000059004e11aa11 */ /* 0x000fe200020f0c53 */
[----:B------:R-:W-:Y:S01]  /*39e0*/  IMAD R78, R180, 0x20, R91 ;  /* 0x00000020b44e7824 */ /* 0x000fe200078e025b */
[----:B------:R-:W-:Y:S01]  /*39f0*/  @!P0 LEA.HI.X R15, R80, c[0x0][0x164], R85, 0x1, P3 ;  /* 0x00005900500f8a11 */ /* 0x000fe200018f0c55 */
[----:B------:R-:W-:Y:S01]  /*3a00*/  @!P2 IMAD.SHL.U32 R81, R81, 0x2, RZ ;  /* 0x000000025151a824 */ /* 0x000fe200078e00ff */
[----:B------:R-:W-:-:S02]  /*3a10*/  SHF.R.S32.HI R76, RZ, 0x2, R76 ;  /* 0x00000002ff4c7819 */ /* 0x000fc4000001144c */
[----:B------:R-:W-:Y:S01]  /*3a20*/  IADD3 R80, R78, 0x60, RZ ;  /* 0x000000604e507810 */ /* 0x000fe20007ffe0ff */
[----:B------:R1:W-:Y:S01]  /*3a30*/  @!P0 LDGSTS.E.128 [R79+0x80], [R14.64] ;  /* 0x000800000e4f8fae */ /* 0x0003e2000b921c46 */
[----:B------:R-:W-:Y:S01]  /*3a40*/  ISETP.GE.AND P0, PT, R18, 0x380, PT ;  /* 0x000003801200780c */ /* 0x000fe20003f06270 */
[----:B------:R-:W-:Y:S01]  /*3a50*/  IMAD.IADD R78, R183, 0x1, R76 ;  /* 0x00000001b74e7824 */ /* 0x000fe200078e024c */
[----:B------:R-:W-:Y:S01]  /*3a60*/  ISETP.GE.AND P1, PT, R80, c[0x0][0x180], PT ;  /* 0x0000600050007a0c */ /* 0x000fe20003f26270 */
[----:B------:R1:W-:Y:S01]  /*3a70*/  @!P2 LDGSTS.E.128 [R81+0x80], [R16.64] ;  /* 0x000800001051afae */ /* 0x0003e2000b921c46 */
[----:B------:R-:W-:Y:S02]  /*3a80*/  IADD3 R18, R18, 0x80, RZ ;  /* 0x0000008012127810 */ /* 0x000fe40007ffe0ff */
[----:B------:R-:W-:-:S13]  /*3a90*/  ISETP.GE.OR P1, PT, R78, c[0x0][0x178], P1 ;  /* 0x00005e004e007a0c */ /* 0x000fda0000f26670 */
[----:B------:R-:W-:Y:S05]  /*3aa0*/  @P1 BRA `(.L_x_40) ;  /* 0x000000c000001947 */ /* 0x000fea0003800000 */
[----:B-1----:R-:W-:Y:S01]  /*3ab0*/  IADD3 R14, R180, -0x1, RZ ;  /* 0xffffffffb40e7810 */ /* 0x002fe20007ffe0ff */
[----:B------:R-:W-:Y:S02]  /*3ac0*/  IMAD R13, R78, c[0x0][0x180], RZ ;  /* 0x000060004e0d7a24 */ /* 0x000fe400078e02ff */
[----:B------:R-:W-:Y:S01]  /*3ad0*/  IMAD R12, R76, 0x28, R91 ;  /* 0x000000284c0c7824 */ /* 0x000fe200078e025b */
[----:B------:R-:W-:Y:S02]  /*3ae0*/  LOP3.LUT R15, R14, 0x3, RZ, 0xc0, !PT ;  /* 0x000000030e0f7812 */ /* 0x000fe400078ec0ff */
[----:B------:R-:W-:Y:S02]  /*3af0*/  SHF.R.S32.HI R14, RZ, 0x1f, R80 ;  /* 0x0000001fff0e7819 */ /* 0x000fe40000011450 */
[----:B------:R-:W-:Y:S01]  /*3b00*/  IADD3 R16, P1, R80, R13, RZ ;  /* 0x0000000d50107210 */ /* 0x000fe20007f3e0ff */
[----:B------:R-:W-:-:S03]  /*3b10*/  IMAD R15, R15, 0x2800, R12 ;  /* 0x000028000f0f7824 */ /* 0x000fc600078e020c */
[----:B------:R-:W-:Y:S01]  /*3b20*/  LEA.HI.X.SX32 R13, R13, R14, 0x1, P1 ;  /* 0x0000000e0d0d7211 */ /* 0x000fe200008f0eff */
[----:B------:R-:W-:Y:S01]  /*3b30*/  IMAD.SHL.U32 R15, R15, 0x2, RZ ;  /* 0x000000020f0f7824 */ /* 0x000fe200078e00ff */
[----:B------:R-:W-:-:S04]  /*3b40*/  LEA R12, P1, R16, c[0x0][0x160], 0x1 ;  /* 0x00005800100c7a11 */ /* 0x000fc800078208ff */
[----:B------:R-:W-:-:S05]  /*3b50*/  LEA.HI.X R13, R16, c[0x0][0x164], R13, 0x1, P1 ;  /* 0x00005900100d7a11 */ /* 0x000fca00008f0c0d */
[----:B------:R1:W-:Y:S04]  /*3b60*/  LDGSTS.E.128 [R15+0x80], [R12.64] ;  /* 0x000800000c0f7fae */ /* 0x0003e8000b921c46 */
.L_x_40:
[----:B-1----:R-:W-:Y:S05]  /*3b70*/  BSYNC B0 ;  /* 0x0000000000007941 */ /* 0x002fea0003800000 */
.L_x_39:
[----:B------:R-:W-:Y:S01]  /*3b80*/  IADD3 R19, R19, 0x400, RZ ;  /* 0x0000040013137810 */ /* 0x000fe20007ffe0ff */
[----:B------:R-:W-:Y:S05]  /*3b90*/  @!P0 BRA `(.L_x_41) ;  /* 0xfffff90000008947 */ /* 0x000fea000383ffff */
.L_x_32:
[----:B------:R-:W-:Y:S05]  /*3ba0*/  BSYNC B1 ;  /* 0x0000000000017941 */ /* 0x000fea0003800000 */
.L_x_31:
[----:B------:R-:W2:Y:S01]  /*3bb0*/  S2R R17, SR_TID.X ;  /* 0x0000000000117919 */ /* 0x000ea20000002100 */
[----:B------:R-:W-:Y:S01]  /*3bc0*/  BSSY B1, `(.L_x_42) ;  /* 0x00000b0000017945 */ /* 0x000fe20003800000 */
[----:B--2---:R-:W-:-:S13]  /*3bd0*/  ISETP.GT.AND P0, PT, R17, 0xff, PT ;  /* 0x000000ff1100780c */ /* 0x004fda0003f04270 */
[----:B------:R-:W-:Y:S05]  /*3be0*/  @P0 BRA `(.L_x_43) ;  /* 0x00000ad000000947 */ /* 0x000fea0003800000 */
[C---:B-1----:R-:W-:Y:S01]  /*3bf0*/  IMNMX R12, R17.reuse, 0xe0, !PT ;  /* 0x000000e0110c7817 */ /* 0x042fe20007800200 */
[----:B------:R-:W-:Y:S01]  /*3c00*/  IMAD.MOV.U32 R16, RZ, RZ, 0x1200 ;  /* 0x00001200ff107424 */ /* 0x000fe200078e00ff */
[----:B------:R-:W-:Y:S01]  /*3c10*/  IADD3 R93, R180, 0x3, RZ ;  /* 0x00000003b45d7810 */ /* 0x000fe20007ffe0ff */
[----:B------:R-:W-:Y:S01]  /*3c20*/  BSSY B0, `(.L_x_44) ;  /* 0x0000047000007945 */ /* 0x000fe20003800000 */
[----:B------:R-:W-:Y:S01]  /*3c30*/  IADD3 R14, -R17, 0x1f, R12 ;  /* 0x0000001f110e7810 */ /* 0x000fe20007ffe10c */
[----:B------:R-:W-:Y:S01]  /*3c40*/  IMAD.MOV.U32 R18, RZ, RZ, R17 ;  /* 0x000000ffff127224 */ /* 0x000fe200078e0011 */
[----:B------:R-:W-:Y:S02]  /*3c50*/  LOP3.LUT R13, R93, 0x3, RZ, 0xc0, !PT ;  /* 0x000000035d0d7812 */ /* 0x000fe400078ec0ff */
[----:B------:R-:W-:-:S03]  /*3c60*/  LEA.HI R12, R14, 0x1, RZ, 0x1b ;  /* 0x000000010e0c7811 */ /* 0x000fc600078fd8ff */
[----:B------:R-:W-:Y:S01]  /*3c70*/  IMAD R85, R13, R16, 0x14080 ;  /* 0x000140800d557424 */ /* 0x000fe200078e0210 */
[----:B------:R-:W-:-:S13]  /*3c80*/  LOP3.LUT P0, RZ, R12, 0x3, RZ, 0xc0, !PT ;  /* 0x000000030cff7812 */ /* 0x000fda000780c0ff */
[----:B------:R-:W-:Y:S05]  /*3c90*/  @!P0 BRA `(.L_x_45) ;  /* 0x000003f000008947 */ /* 0x000fea0003800000 */
[----:B------:R-:W-:Y:S01]  /*3ca0*/  IMAD.IADD R18, R184, 0x1, R179 ;  /* 0x00000001b8127824 */ /* 0x000fe200078e02b3 */
[----:B------:R-:W-:Y:S01]  /*3cb0*/  LOP3.LUT R16, R12, 0x3, RZ, 0xc0, !PT ;  /* 0x000000030c107812 */ /* 0x000fe200078ec0ff */
[----:B------:R-:W-:Y:S01]  /*3cc0*/  IMAD R13, R93, 0x20, R4 ;  /* 0x000000205d0d7824 */ /* 0x000fe200078e0204 */
[----:B------:R-:W-:Y:S02]  /*3cd0*/  BSSY B2, `(.L_x_46) ;  /* 0x0000011000027945 */ /* 0x000fe40003800000 */
[----:B------:R-:W-:Y:S02]  /*3ce0*/  ISETP.GE.AND P0, PT, R18, c[0x0][0x17c], PT ;  /* 0x00005f0012007a0c */ /* 0x000fe40003f06270 */
[----:B------:R-:W-:Y:S02]  /*3cf0*/  ISETP.NE.AND P1, PT, R16, 0x1, PT ;  /* 0x000000011000780c */ /* 0x000fe40003f25270 */
[----:B------:R-:W-:-:S13]  /*3d00*/  ISETP.GE.OR P0, PT, R13, c[0x0][0x180], P0 ;  /* 0x000060000d007a0c */ /* 0x000fda0000706670 */
[----:B------:R-:W-:Y:S05]  /*3d10*/  @P0 BRA `(.L_x_47) ;  /* 0x000000c000000947 */ /* 0x000fea0003800000 */
[----:B------:R-:W-:Y:S02]  /*3d20*/  IMAD R12, R13, c[0x0][0x17c], RZ ;  /* 0x00005f000d0c7a24 */ /* 0x000fe400078e02ff */
[----:B------:R-:W-:-:S03]  /*3d30*/  IMAD R76, R4, 0x48, R179 ;  /* 0x00000048044c7824 */ /* 0x000fc600078e02b3 */
[----:B------:R-:W-:Y:S02]  /*3d40*/  SHF.R.S32.HI R13, RZ, 0x1f, R12 ;  /* 0x0000001fff0d7819 */ /* 0x000fe4000001140c */
[----:B------:R-:W-:-:S04]  /*3d50*/  IADD3 R15, P0, R18, R12, RZ ;  /* 0x0000000c120f7210 */ /* 0x000fc80007f1e0ff */
[----:B------:R-:W-:Y:S02]  /*3d60*/  LEA.HI.X.SX32 R18, R18, R13, 0x1, P0 ;  /* 0x0000000d12127211 */ /* 0x000fe400000f0eff */
[----:B------:R-:W-:-:S04]  /*3d70*/  LEA R12, P0, R15, c[0x0][0x168], 0x1 ;  /* 0x00005a000f0c7a11 */ /* 0x000fc800078008ff */
[----:B------:R-:W-:Y:S01]  /*3d80*/  LEA.HI.X R13, R15, c[0x0][0x16c], R18, 0x1, P0 ;  /* 0x00005b000f0d7a11 */ /* 0x000fe200000f0c12 */
[----:B------:R-:W-:-:S05]  /*3d90*/  IMAD R15, R76, 0x2, R85 ;  /* 0x000000024c0f7824 */ /* 0x000fca00078e0255 */
[----:B------:R-:W-:Y:S01]  /*3da0*/  @!PT LDS RZ, [RZ] ;  /* 0x00000000fffff984 */ /* 0x000fe20000000800 */
[----:B------:R-:W-:Y:S01]  /*3db0*/  @!PT LDS RZ, [RZ] ;  /* 0x00000000fffff984 */ /* 0x000fe20000000800 */
[----:B------:R-:W-:Y:S01]  /*3dc0*/  @!PT LDS RZ, [RZ] ;  /* 0x00000000fffff984 */ /* 0x000fe20000000800 */
[----:B------:R1:W-:Y:S03]  /*3dd0*/  LDGSTS.E.128 [R15], [R12.64] ;  /* 0x000000000c0f7fae */ /* 0x0003e6000b921c46 */
.L_x_47:
[----:B------:R-:W-:Y:S05]  /*3de0*/  BSYNC B2 ;  /* 0x0000000000027941 */ /* 0x000fea0003800000 */
.L_x_46:
[----:B------:R-:W-:Y:S01]  /*3df0*/  IADD3 R18, R17, 0x20, RZ ;  /* 0x0000002011127810 */ /* 0x000fe20007ffe0ff */
[----:B------:R-:W-:Y:S05]  /*3e00*/  @!P1 BRA `(.L_x_45) ;  /* 0x0000028000009947 */ /* 0x000fea0003800000 */
[----:B------:R-:W-:Y:S01]  /*3e10*/  IMAD.IADD R18, R184, 0x1, R3 ;  /* 0x00000001b8127824 */ /* 0x000fe200078e0203 */
[----:B------:R-:W-:Y:S01]  /*3e20*/  BSSY B2, `(.L_x_48) ;  /* 0x0000012000027945 */ /* 0x000fe20003800000 */
[----:B-1----:R-:W-:Y:S01]  /*3e30*/  IMAD R12, R93, 0x20, R6 ;  /* 0x000000205d0c7824 */ /* 0x002fe200078e0206 */
[----:B------:R-:W-:Y:S02]  /*3e40*/  ISETP.NE.AND P1, PT, R16, 0x2, PT ;  /* 0x000000021000780c */ /* 0x000fe40003f25270 */
[----:B------:R-:W-:-:S04]  /*3e50*/  ISETP.GE.AND P0, PT, R18, c[0x0][0x17c], PT ;  /* 0x00005f0012007a0c */ /* 0x000fc80003f06270 */
        /* <DEDUP_REMOVED lines=14> */
.L_x_49:
[----:B------:R-:W-:Y:S05]  /*3f40*/  BSYNC B2 ;  /* 0x0000000000027941 */ /* 0x000fea0003800000 */
.L_x_48:
[----:B------:R-:W-:Y:S01]  /*3f50*/  IADD3 R18, R17, 0x40, RZ ;  /* 0x0000004011127810 */ /* 0x000fe20007ffe0ff */
[----:B------:R-:W-:Y:S05]  /*3f60*/  @!P1 BRA `(.L_x_45) ;  /* 0x0000012000009947 */ /* 0x000fea0003800000 */
[----:B------:R-:W-:Y:S01]  /*3f70*/  IMAD.IADD R16, R184, 0x1, R7 ;  /* 0x00000001b8107824 */ /* 0x000fe200078e0207 */
[----:B------:R-:W-:Y:S01]  /*3f80*/  IADD3 R18, R17, 0x60, RZ ;  /* 0x0000006011127810 */ /* 0x000fe20007ffe0ff */
[----:B-1----:R-:W-:-:S03]  /*3f90*/  IMAD R12, R93, 0x20, R2 ;  /* 0x000000205d0c7824 */ /* 0x002fc600078e0202 */
        /* <DEDUP_REMOVED lines=15> */
.L_x_45:
[----:B------:R-:W-:Y:S05]  /*4090*/  BSYNC B0 ;  /* 0x0000000000007941 */ /* 0x000fea0003800000 */
.L_x_44:
[----:B------:R-:W-:-:S13]  /*40a0*/  ISETP.GE.U32.AND P0, PT, R14, 0x60, PT ;  /* 0x000000600e00780c */ /* 0x000fda0003f06070 */
[----:B------:R-:W-:Y:S05]  /*40b0*/  @!P0 BRA `(.L_x_43) ;  /* 0x0000060000008947 */ /* 0x000fea0003800000 */
.L_x_52:
        /* <DEDUP_REMOVED lines=11> */
[----:B------:R-:W-:Y:S02]  /*4170*/  SHF.R.S32.HI R17, RZ, 0x1f, R14 ;  /* 0x0000001fff117819 */ /* 0x000fe4000001140e */
[----:B------:R-:W-:Y:S02]  /*4180*/  LOP3.LUT R13, R13, 0xffffffc0, RZ, 0xc0, !PT ;  /* 0xffffffc00d0d7812 */ /* 0x000fe400078ec0ff */
[----:B------:R-:W-:Y:S02]  /*4190*/  LEA.HI R17, R17, R14, RZ, 0x6 ;  /* 0x0000000e11117211 */ /* 0x000fe400078f30ff */
[----:B------:R-:W-:Y:S01]  /*41a0*/  LEA.HI R77, R77, R76, RZ, 0x6 ;  /* 0x0000004c4d4d7211 */ /* 0x000fe200078f30ff */
[----:B------:R-:W-:Y:S01]  /*41b0*/  IMAD.IADD R79, R12, 0x1, -R13 ;  /* 0x000000010c4f7824 */ /* 0x000fe200078e0a0d */
[----:B------:R-:W-:-:S02]  /*41c0*/  SHF.R.S32.HI R19, RZ, 0x1f, R16 ;  /* 0x0000001fff137819 */ /* 0x000fc40000011410 */
[----:B------:R-:W-:Y:S01]  /*41d0*/  LOP3.LUT R17, R17, 0xffffffc0, RZ, 0xc0, !PT ;  /* 0xffffffc011117812 */ /* 0x000fe200078ec0ff */
[----:B------:R-:W-:Y:S01]  /*41e0*/  IMAD.IADD R83, R184, 0x1, R79 ;  /* 0x00000001b8537824 */ /* 0x000fe200078e024f */
[----:B------:R-:W-:Y:S02]  /*41f0*/  LOP3.LUT R77, R77, 0xffffffc0, RZ, 0xc0, !PT ;  /* 0xffffffc04d4d7812 */ /* 0x000fe400078ec0ff */
[----:B------:R-:W-:Y:S01]  /*4200*/  SHF.R.S32.HI R13, RZ, 0x1f, R18 ;  /* 0x0000001fff0d7819 */ /* 0x000fe20000011412 */
[----:B------:R-:W-:Y:S01]  /*4210*/  IMAD.IADD R81, R14, 0x1, -R17 ;  /* 0x000000010e517824 */ /* 0x000fe200078e0a11 */
[----:B------:R-:W-:Y:S01]  /*4220*/  LEA.HI R19, R19, R16, RZ, 0x3 ;  /* 0x0000001013137211 */ /* 0x000fe200078f18ff */
[----:B------:R-:W-:Y:S01]  /*4230*/  IMAD.IADD R87, R76, 0x1, -R77 ;  /* 0x000000014c577824 */ /* 0x000fe200078e0a4d */
[----:B------:R-:W-:Y:S01]  /*4240*/  LEA.HI R13, R13, R18, RZ, 0x3 ;  /* 0x000000120d0d7211 */ /* 0x000fe200078f18ff */
[C---:B------:R-:W-:Y:S01]  /*4250*/  IMAD.IADD R80, R184.reuse, 0x1, R81 ;  /* 0x00000001b8507824 */ /* 0x040fe200078e0251 */
[----:B------:R-:W-:Y:S01]  /*4260*/  SHF.R.S32.HI R78, RZ, 0x3, R15 ;  /* 0x00000003ff4e7819 */ /* 0x000fe2000001140f */
[----:B------:R-:W-:Y:S01]  /*4270*/  IMAD.IADD R89, R184, 0x1, R87 ;  /* 0x00000001b8597824 */ /* 0x000fe200078e0257 */
[----:B------:R-:W-:-:S02]  /*4280*/  SHF.R.S32.HI R82, RZ, 0x3, R19 ;  /* 0x00000003ff527819 */ /* 0x000fc40000011413 */
[----:B------:R-:W-:Y:S01]  /*4290*/  SHF.R.S32.HI R76, RZ, 0x3, R13 ;  /* 0x00000003ff4c7819 */ /* 0x000fe2000001140d */
[C---:B------:R-:W-:Y:S01]  /*42a0*/  IMAD R19, R93.reuse, 0x20, R78 ;  /* 0x000000205d137824 */ /* 0x040fe200078e024e */
[----:B------:R-:W-:Y:S01]  /*42b0*/  IADD3 R12, R18, 0x60, RZ ;  /* 0x00000060120c7810 */ /* 0x000fe20007ffe0ff */
[C---:B------:R-:W-:Y:S01]  /*42c0*/  IMAD R84, R93.reuse, 0x20, R82 ;  /* 0x000000205d547824 */ /* 0x040fe200078e0252 */
[----:B------:R-:W-:Y:S01]  /*42d0*/  ISETP.GE.AND P0, PT, R80, c[0x0][0x17c], PT ;  /* 0x00005f0050007a0c */ /* 0x000fe20003f06270 */
[----:B------:R-:W-:Y:S01]  /*42e0*/  IMAD R17, R93, 0x20, R76 ;  /* 0x000000205d117824 */ /* 0x000fe200078e024c */
[----:B------:R-:W-:Y:S01]  /*42f0*/  ISETP.GE.AND P2, PT, R89, c[0x0][0x17c], PT ;  /* 0x00005f0059007a0c */ /* 0x000fe20003f46270 */
[----:B------:R-:W-:Y:S01]  /*4300*/  IMAD.SHL.U32 R16, R12, 0x8, RZ ;  /* 0x000000080c107824 */ /* 0x000fe200078e00ff */
[----:B------:R-:W-:Y:S02]  /*4310*/  ISETP.GE.AND P1, PT, R83, c[0x0][0x17c], PT ;  /* 0x00005f0053007a0c */ /* 0x000fe40003f26270 */
[----:B------:R-:W-:-:S02]  /*4320*/  ISETP.GE.OR P0, PT, R19, c[0x0][0x180], P0 ;  /* 0x0000600013007a0c */ /* 0x000fc40000706670 */
[----:B------:R-:W-:Y:S02]  /*4330*/  ISETP.GE.OR P2, PT, R84, c[0x0][0x180], P2 ;  /* 0x0000600054007a0c */ /* 0x000fe40001746670 */
[----:B------:R-:W-:Y:S02]  /*4340*/  ISETP.GE.OR P1, PT, R17, c[0x0][0x180], P1 ;  /* 0x0000600011007a0c */ /* 0x000fe40000f26670 */
[----:B------:R-:W-:-:S04]  /*4350*/  SHF.R.S32.HI R13, RZ, 0x1f, R16 ;  /* 0x0000001fff0d7819 */ /* 0x000fc80000011410 */
[----:B------:R-:W-:Y:S02]  /*4360*/  LEA.HI R14, R13, R16, RZ, 0x6 ;  /* 0x000000100d0e7211 */ /* 0x000fe400078f30ff */
[----:B------:R-:W-:Y:S02]  /*4370*/  SHF.R.S32.HI R13, RZ, 0x1f, R12 ;  /* 0x0000001fff0d7819 */ /* 0x000fe4000001140c */
[----:B------:R-:W-:Y:S01]  /*4380*/  LOP3.LUT R15, R14, 0xffffffc0, RZ, 0xc0, !PT ;  /* 0xffffffc00e0f7812 */ /* 0x000fe200078ec0ff */
[----:B------:R-:W-:Y:S01]  /*4390*/  @!P2 IMAD R14, R84, c[0x0][0x17c], RZ ;  /* 0x00005f00540eaa24 */ /* 0x000fe200078e02ff */
[----:B------:R-:W-:Y:S01]  /*43a0*/  LEA.HI R77, R13, R12, RZ, 0x3 ;  /* 0x0000000c0d4d7211 */ /* 0x000fe200078f18ff */
[----:B------:R-:W-:Y:S01]  /*43b0*/  @!P0 IMAD R13, R19, c[0x0][0x17c], RZ ;  /* 0x00005f00130d8a24 */ /* 0x000fe200078e02ff */
[----:B------:R-:W-:Y:S01]  /*43c0*/  @!P2 SHF.R.S32.HI R19, RZ, 0x1f, R89 ;  /* 0x0000001fff13a819 */ /* 0x000fe20000011459 */
[----:B------:R-:W-:Y:S01]  /*43d0*/  @!P1 IMAD R12, R17, c[0x0][0x17c], RZ ;  /* 0x00005f00110c9a24 */ /* 0x000fe200078e02ff */
[----:B------:R-:W-:Y:S01]  /*43e0*/  @!P1 SHF.R.S32.HI R17, RZ, 0x1f, R83 ;  /* 0x0000001fff119819 */ /* 0x000fe20000011453 */
[----:B------:R-:W-:Y:S01]  /*43f0*/  IMAD.IADD R91, R16, 0x1, -R15 ;  /* 0x00000001105b7824 */ /* 0x000fe200078e0a0f */
[----:B------:R-:W-:Y:S01]  /*4400*/  @!P0 SHF.R.S32.HI R16, RZ, 0x1f, R80 ;  /* 0x0000001fff108819 */ /* 0x000fe20000011450 */
[----:B------:R-:W-:Y:S01]  /*4410*/  @!P1 IMAD R15, R76, 0x48, R79 ;  /* 0x000000484c0f9824 */ /* 0x000fe200078e024f */
[----:B------:R-:W-:Y:S01]  /*4420*/  @!P2 IADD3 R79, P5, R89, R14, RZ ;  /* 0x0000000e594fa210 */ /* 0x000fe20007fbe0ff */
[----:B------:R-:W-:Y:S01]  /*4430*/  @!P0 IMAD R76, R78, 0x48, R81 ;  /* 0x000000484e4c8824 */ /* 0x000fe200078e0251 */
[----:B------:R-:W-:Y:S01]  /*4440*/  @!P0 IADD3 R81, P4, R80, R13, RZ ;  /* 0x0000000d50518210 */ /* 0x000fe20007f9e0ff */
[----:B------:R-:W-:Y:S01]  /*4450*/  @!P2 IMAD R78, R82, 0x48, R87 ;  /* 0x00000048524ea824 */ /* 0x000fe200078e0257 */
[----:B------:R-:W-:-:S02]  /*4460*/  @!P1 IADD3 R83, P3, R83, R12, RZ ;  /* 0x0000000c53539210 */ /* 0x000fc40007f7e0ff */
[----:B------:R-:W-:Y:S02]  /*4470*/  @!P0 LEA.HI.X.SX32 R82, R13, R16, 0x1, P4 ;  /* 0x000000100d528211 */ /* 0x000fe400020f0eff */
[----:B------:R-:W-:Y:S01]  /*4480*/  @!P2 LEA.HI.X.SX32 R80, R14, R19, 0x1, P5 ;  /* 0x000000130e50a211 */ /* 0x000fe200028f0eff */
[----:B------:R-:W-:Y:S01]  /*4490*/  @!P1 IMAD R19, R15, 0x2, R85 ;  /* 0x000000020f139824 */ /* 0x000fe200078e0255 */
[----:B------:R-:W-:Y:S02]  /*44a0*/  @!P1 LEA.HI.X.SX32 R84, R12, R17, 0x1, P3 ;  /* 0x000000110c549211 */ /* 0x000fe400018f0eff */
[----:B------:R-:W-:Y:S02]  /*44b0*/  @!P2 LEA R16, P5, R79, c[0x0][0x168], 0x1 ;  /* 0x00005a004f10aa11 */ /* 0x000fe400078a08ff */
[----:B------:R-:W-:Y:S02]  /*44c0*/  @!P1 LEA R12, P3, R83, c[0x0][0x168], 0x1 ;  /* 0x00005a00530c9a11 */ /* 0x000fe400078608ff */
[----:B------:R-:W-:-:S02]  /*44d0*/  @!P0 LEA R14, P4, R81, c[0x0][0x168], 0x1 ;  /* 0x00005a00510e8a11 */ /* 0x000fc400078808ff */
[----:B------:R-:W-:Y:S01]  /*44e0*/  @!P2 LEA.HI.X R17, R79, c[0x0][0x16c], R80, 0x1, P5 ;  /* 0x00005b004f11aa11 */ /* 0x000fe200028f0c50 */
[----:B------:R-:W-:Y:S01]  /*44f0*/  @!P2 IMAD R79, R78, 0x2, R85 ;  /* 0x000000024e4fa824 */ /* 0x000fe200078e0255 */
[----:B------:R-:W-:Y:S02]  /*4500*/  @!P1 LEA.HI.X R13, R83, c[0x0][0x16c], R84, 0x1, P3 ;  /* 0x00005b00530d9a11 */ /* 0x000fe400018f0c54 */
[----:B------:R-:W-:Y:S01]  /*4510*/  SHF.R.S32.HI R80, RZ, 0x3, R77 ;  /* 0x00000003ff507819 */ /* 0x000fe2000001144d */
[----:B------:R-:W-:Y:S01]  /*4520*/  @!P0 IMAD R77, R76, 0x2, R85 ;  /* 0x000000024c4d8824 */ /* 0x000fe200078e0255 */
[----:B------:R-:W-:Y:S01]  /*4530*/  @!P0 LEA.HI.X R15, R81, c[0x0][0x16c], R82, 0x1, P4 ;  /* 0x00005b00510f8a11 */ /* 0x000fe200020f0c52 */
[----:B------:R-:W-:Y:S01]  /*4540*/  IMAD.IADD R81, R184, 0x1, R91 ;  /* 0x00000001b8517824 */ /* 0x000fe200078e025b */
[----:B------:R-:W-:Y:S01]  /*4550*/  @!PT LDS RZ, [RZ] ;  /* 0x00000000fffff984 */ /* 0x000fe20000000800 */
[----:B------:R-:W-:Y:S01]  /*4560*/  @!PT LDS RZ, [RZ] ;  /* 0x00000000fffff984 */ /* 0x000fe20000000800 */
[----:B------:R-:W-:Y:S01]  /*4570*/  @!PT LDS RZ, [RZ] ;  /* 0x00000000fffff984 */ /* 0x000fe20000000800 */
[----:B------:R1:W-:Y:S01]  /*4580*/  @!P1 LDGSTS.E.128 [R19], [R12.64] ;  /* 0x000000000c139fae */ /* 0x0003e2000b921c46 */
[----:B------:R-:W-:-:S03]  /*4590*/  IMAD R76, R93, 0x20, R80 ;  /* 0x000000205d4c7824 */ /* 0x000fc600078e0250 */
[----:B------:R1:W-:Y:S01]  /*45a0*/  @!P0 LDGSTS.E.128 [R77], [R14.64] ;  /* 0x000000000e4d8fae */ /* 0x0003e2000b921c46 */
[----:B------:R-:W-:Y:S02]  /*45b0*/  ISETP.GE.AND P1, PT, R81, c[0x0][0x17c], PT ;  /* 0x00005f0051007a0c */ /* 0x000fe40003f26270 */
[----:B------:R-:W-:Y:S01]  /*45c0*/  ISETP.GE.AND P0, PT, R18, 0x80, PT ;  /* 0x000000801200780c */ /* 0x000fe20003f06270 */
[----:B------:R1:W-:Y:S01]  /*45d0*/  @!P2 LDGSTS.E.128 [R79], [R16.64] ;  /* 0x00000000104fafae */ /* 0x0003e2000b921c46 */
[----:B------:R-:W-:Y:S02]  /*45e0*/  ISETP.GE.OR P1, PT, R76, c[0x0][0x180], P1 ;  /* 0x000060004c007a0c */ /* 0x000fe40000f26670 */
[----:B------:R-:W-:-:S11]  /*45f0*/  IADD3 R18, R18, 0x80, RZ ;  /* 0x0000008012127810 */ /* 0x000fd60007ffe0ff */
[----:B------:R-:W-:Y:S05]  /*4600*/  @P1 BRA `(.L_x_51) ;  /* 0x0000009000001947 */ /* 0x000fea0003800000 */
[----:B-1----:R-:W-:Y:S01]  /*4610*/  IMAD R12, R76, c[0x0][0x17c], RZ ;  /* 0x00005f004c0c7a24 */ /* 0x002fe200078e02ff */
[----:B------:R-:W-:Y:S01]  /*4620*/  SHF.R.S32.HI R13, RZ, 0x1f, R81 ;  /* 0x0000001fff0d7819 */ /* 0x000fe20000011451 */
[----:B------:R-:W-:-:S03]  /*4630*/  IMAD R14, R80, 0x48, R91 ;  /* 0x00000048500e7824 */ /* 0x000fc600078e025b */
[----:B------:R-:W-:-:S04]  /*4640*/  IADD3 R15, P1, R81, R12, RZ ;  /* 0x0000000c510f7210 */ /* 0x000fc80007f3e0ff */
[----:B------:R-:W-:Y:S02]  /*4650*/  LEA.HI.X.SX32 R16, R12, R13, 0x1, P1 ;  /* 0x0000000d0c107211 */ /* 0x000fe400008f0eff */
[----:B------:R-:W-:-:S04]  /*4660*/  LEA R12, P1, R15, c[0x0][0x168], 0x1 ;  /* 0x00005a000f0c7a11 */ /* 0x000fc800078208ff */
[----:B------:R-:W-:Y:S01]  /*4670*/  LEA.HI.X R13, R15, c[0x0][0x16c], R16, 0x1, P1 ;  /* 0x00005b000f0d7a11 */ /* 0x000fe200008f0c10 */
[----:B------:R-:W-:-:S05]  /*4680*/  IMAD R15, R14, 0x2, R85 ;  /* 0x000000020e0f7824 */ /* 0x000fca00078e0255 */
[----:B------:R1:W-:Y:S03]  /*4690*/  LDGSTS.E.128 [R15], [R12.64] ;  /* 0x000000000c0f7fae */ /* 0x0003e6000b921c46 */
.L_x_51:
[----:B-1----:R-:W-:Y:S05]  /*46a0*/  BSYNC B0 ;  /* 0x0000000000007941 */ /* 0x002fea0003800000 */
.L_x_50:
[----:B------:R-:W-:Y:S05]  /*46b0*/  @!P0 BRA `(.L_x_52) ;  /* 0xfffffa0000008947 */ /* 0x000fea000383ffff */
.L_x_43:
[----:B------:R-:W-:Y:S05]  /*46c0*/  BSYNC B1 ;  /* 0x0000000000017941 */ /* 0x000fea0003800000 */
.L_x_42:
[----:B------:R-:W0:Y:S01]  /*46d0*/  LDGDEPBAR ;  /* 0x00000000000079af */ /* 0x000e220000000000 */
[----:B------:R-:W-:-:S05]  /*46e0*/  DEPBAR.LE SB0, 0x2 ;  /* 0x000080800000791a */ /* 0x000fca0000000000 */
.L_x_29:
[----:B------:R-:W-:Y:S02]  /*46f0*/  WARPSYNC 0xffffffff ;  /* 0xffffffff00007948 */ /* 0x000fe40003800000 */
[----:B------:R-:W-:Y:S01]  /*4700*/  IADD3 R180, R180, 0x1, RZ ;  /* 0x00000001b4b47810 */ /* 0x000fe20007ffe0ff */
[----:B------:R-:W-:Y:S03]  /*4710*/  BAR.SYNC.DEFER_BLOCKING 0x0 ;  /* 0x0000000000007b1d */ /* 0x000fe60000010000 */
[----:B------:R-:W-:-:S13]  /*4720*/  ISETP.GE.AND P0, PT, R180, UR5, PT ;  /* 0x00000005b4007c0c */ /* 0x000fda000bf06270 */
[----:B------:R-:W-:Y:S01]  /*4730*/  @P0 CALL.REL.NOINC `(.L_x_27) ;  /* 0x0000001000000944 */ /* 0x000fe20003c00000 */
[----:B------:R-:W-:Y:S05]  /*4740*/  BRA `(.L_x_53) ;  /* 0xffffdbe000007947 */ /* 0x000fea000383ffff */
.L_x_27:
[----:B------:R-:W2:Y:S02]  /*4750*/  S2R R0, SR_TID.X ;  /* 0x0000000000007919 */ /* 0x000ea40000002100 */
[----:B--2---:R-:W-:-:S13]  /*4760*/  ISETP.GE.AND P0, PT, R0, 0x20, PT ;  /* 0x000000200000780c */ /* 0x004fda0003f06270 */
[----:B------:R-:W-:Y:S05]  /*4770*/  @!P0 EXIT ;  /* 0x000000000000894d */ /* 0x000fea0003800000 */
[----:B------:R-:W-:Y:S01]  /*4780*/  IMAD R182, R182, 0x55, R183 ;  /* 0x00000055b6b67824 */ /* 0x000fe200078e02b7 */
[C---:B------:R-:W-:Y:S02]  /*4790*/  ISETP.GE.AND P2, PT, R184.reuse, c[0x0][0x17c], PT ;  /* 0x00005f00b8007a0c */ /* 0x040fe40003f46270 */
[----:B------:R-:W-:Y:S01]  /*47a0*/  IADD3 R3, R184, 0x10, RZ ;  /* 0x00000010b8037810 */ /* 0x000fe20007ffe0ff */
[C---:B-1----:R-:W-:Y:S01]  /*47b0*/  IMAD R15, R182.reuse, c[0x0][0x17c], RZ ;  /* 0x00005f00b60f7a24 */ /* 0x042fe200078e02ff */
[----:B------:R-:W-:Y:S02]  /*47c0*/  ISETP.GE.OR P5, PT, R182, c[0x0][0x178], P2 ;  /* 0x00005e00b6007a0c */ /* 0x000fe400017a6670 */
[C---:B------:R-:W-:Y:S02]  /*47d0*/  IADD3 R2, R184.reuse, 0x20, RZ ;  /* 0x00000020b8027810 */ /* 0x040fe40007ffe0ff */
[----:B------:R-:W-:Y:S02]  /*47e0*/  IADD3 R0, R184, 0x30, RZ ;  /* 0x00000030b8007810 */ /* 0x000fe40007ffe0ff */
[----:B------:R-:W-:-:S02]  /*47f0*/  ISETP.GE.AND P3, PT, R3, c[0x0][0x17c], PT ;  /* 0x00005f0003007a0c */ /* 0x000fc40003f66270 */
[----:B------:R-:W-:Y:S02]  /*4800*/  ISETP.GE.AND P0, PT, R2, c[0x0][0x17c], PT ;  /* 0x00005f0002007a0c */ /* 0x000fe40003f06270 */
[----:B------:R-:W-:Y:S02]  /*4810*/  ISETP.GE.AND P1, PT, R0, c[0x0][0x17c], PT ;  /* 0x00005f0000007a0c */ /* 0x000fe40003f26270 */
[C---:B------:R-:W-:Y:S02]  /*4820*/  ISETP.GE.OR P4, PT, R182.reuse, c[0x0][0x178], P3 ;  /* 0x00005e00b6007a0c */ /* 0x040fe40001f86670 */
[----:B------:R-:W-:Y:S02]  /*4830*/  IADD3 R16, R182, 0x10, RZ ;  /* 0x00000010b6107810 */ /* 0x000fe40007ffe0ff */
[----:B------:R-:W-:Y:S01]  /*4840*/  SHF.R.S32.HI R17, RZ, 0x1f, R15 ;  /* 0x0000001fff117819 */ /* 0x000fe2000001140f */
[----:B------:R-:W-:Y:S08]  /*4850*/  @P5 BRA `(.L_x_54) ;  /* 0x0000013000005947 */ /* 0x000ff00003800000 */
[----:B------:R-:W1:Y:S01]  /*4860*/  S2R R4, SR_LANEID ;  /* 0x0000000000047919 */ /* 0x000e620000000000 */
[----:B------:R-:W-:Y:S01]  /*4870*/  IMAD.MOV.U32 R13, RZ, RZ, c[0x0][0x17c] ;  /* 0x00005f00ff0d7624 */ /* 0x000fe200078e00ff */
[----:B------:R-:W-:Y:S01]  /*4880*/  IADD3 R6, P5, R184, R15, RZ ;  /* 0x0000000fb8067210 */ /* 0x000fe20007fbe0ff */
[----:B------:R-:W-:Y:S01]  /*4890*/  IMAD.MOV.U32 R5, RZ, RZ, RZ ;  /* 0x000000ffff057224 */ /* 0x000fe200078e00ff */
[----:B------:R-:W-:Y:S02]  /*48a0*/  WARPSYNC 0xffffffff ;  /* 0xffffffff00007948 */ /* 0x000fe40003800000 */
[----:B------:R-:W-:-:S02]  /*48b0*/  SHF.R.U32.HI R13, RZ, 0x1, R13 ;  /* 0x00000001ff0d7819 */ /* 0x000fc4000001160d */
[----:B------:R-:W-:Y:S02]  /*48c0*/  LEA.HI.X.SX32 R77, R184, R17, 0x1, P5 ;  /* 0x00000011b84d7211 */ /* 0x000fe400028f0eff */
[----:B------:R-:W-:Y:S02]  /*48d0*/  LEA R19, P5, R6, c[0x0][0x170], 0x1 ;  /* 0x00005c0006137a11 */ /* 0x000fe400078a08ff */
[----:B-1----:R-:W-:Y:S02]  /*48e0*/  SHF.R.U32.HI R7, RZ, 0x2, R4 ;  /* 0x00000002ff077819 */ /* 0x002fe40000011604 */
[----:B------:R-:W-:-:S05]  /*48f0*/  LOP3.LUT R4, R4, 0x3, RZ, 0xc0, !PT ;  /* 0x0000000304047812 */ /* 0x000fca00078ec0ff */
[----:B------:R-:W-:Y:S01]  /*4900*/  IMAD.WIDE.U32 R4, R7, R13, R4 ;  /* 0x0000000d07047225 */ /* 0x000fe200078e0004 */
[----:B------:R-:W-:-:S04]  /*4910*/  LEA.HI.X R7, R6, c[0x0][0x174], R77, 0x1, P5 ;  /* 0x00005d0006077a11 */ /* 0x000fc800028f0c4d */
[----:B------:R-:W-:-:S04]  /*4920*/  LEA R6, P5, R4, R19, 0x2 ;  /* 0x0000001304067211 */ /* 0x000fc800078a10ff */
[----:B------:R-:W-:-:S05]  /*4930*/  LEA.HI.X R7, R4, R7, R5, 0x2, P5 ;  /* 0x0000000704077211 */ /* 0x000fca00028f1405 */
[----:B------:R-:W-:Y:S01]  /*4940*/  IMAD.WIDE.U32 R4, R13, 0x20, R6 ;  /* 0x000000200d047825 */ /* 0x000fe200078e0006 */
[----:B------:R1:W-:Y:S04]  /*4950*/  STG.E [R6.64], R164 ;  /* 0x000000a406007986 */ /* 0x0003e8000c101906 */
[----:B------:R1:W-:Y:S04]  /*4960*/  STG.E [R4.64], R165 ;  /* 0x000000a504007986 */ /* 0x0003e8000c101906 */
[----:B------:R1:W-:Y:S04]  /*4970*/  STG.E [R6.64+0x10], R74 ;  /* 0x0000104a06007986 */ /* 0x0003e8000c101906 */
[----:B------:R1:W-:Y:S02]  /*4980*/  STG.E [R4.64+0x10], R75 ;  /* 0x0000104b04007986 */ /* 0x0003e4000c101906 */
.L_x_54:
[----:B------:R-:W-:Y:S05]  /*4990*/  @P4 BRA `(.L_x_55) ;  /* 0x0000013000004947 */ /* 0x000fea0003800000 */
[----:B-1----:R-:W1:Y:S01]  /*49a0*/  S2R R4, SR_LANEID ;  /* 0x0000000000047919 */ /* 0x002e620000000000 */
[----:B------:R-:W-:Y:S01]  /*49b0*/  IMAD.MOV.U32 R5, RZ, RZ, c[0x0][0x17c] ;  /* 0x00005f00ff057624 */ /* 0x000fe200078e00ff */
[----:B------:R-:W-:Y:S01]  /*49c0*/  IADD3 R12, P4, R15, R3, RZ ;  /* 0x000000030f0c7210 */ /* 0x000fe20007f9e0ff */
[----:B------:R-:W-:Y:S03]  /*49d0*/  WARPSYNC 0xffffffff ;  /* 0xffffffff00007948 */ /* 0x000fe60003800000 */
[----:B------:R-:W-:Y:S01]  /*49e0*/  SHF.R.U32.HI R75, RZ, 0x1, R5 ;  /* 0x00000001ff4b7819 */ /* 0x000fe20000011605 */
[----:B------:R-:W-:Y:S01]  /*49f0*/  IMAD.MOV.U32 R5, RZ, RZ, RZ ;  /* 0x000000ffff057224 */ /* 0x000fe200078e00ff */
[----:B------:R-:W-:-:S02]  /*4a00*/  LEA.HI.X.SX32 R19, R3, R17, 0x1, P4 ;  /* 0x0000001103137211 */ /* 0x000fc400020f0eff */
        /* <DEDUP_REMOVED lines=12> */
.L_x_55:
[C---:B------:R-:W-:Y:S01]  /*4ad0*/  ISETP.GE.OR P6, PT, R182.reuse, c[0x0][0x178], P0 ;  /* 0x00005e00b6007a0c */ /* 0x040fe200007c6670 */
[----:B-1----:R-:W-:Y:S01]  /*4ae0*/  IMAD.MOV.U32 R4, RZ, RZ, c[0x0][0x17c] ;  /* 0x00005f00ff047624 */ /* 0x002fe200078e00ff */
[----:B------:R-:W-:-:S02]  /*4af0*/  ISETP.GE.OR P5, PT, R182, c[0x0][0x178], P1 ;  /* 0x00005e00b6007a0c */ /* 0x000fc40000fa6670 */
[----:B------:R-:W-:-:S09]  /*4b00*/  ISETP.GE.OR P4, PT, R16, c[0x0][0x178], P2 ;  /* 0x00005e0010007a0c */ /* 0x000fd20001786670 */
[----:B------:R-:W-:Y:S05]  /*4b10*/  @P6 BRA `(.L_x_56) ;  /* 0x0000013000006947 */ /* 0x000fea0003800000 */
[----:B------:R-:W1:Y:S01]  /*4b20*/  S2R R6, SR_LANEID ;  /* 0x0000000000067919 */ /* 0x000e620000000000 */
[----:B------:R-:W-:Y:S01]  /*4b30*/  IMAD.MOV.U32 R5, RZ, RZ, c[0x0][0x17c] ;  /* 0x00005f00ff057624 */ /* 0x000fe200078e00ff */
[----:B------:R-:W-:Y:S01]  /*4b40*/  IADD3 R14, P6, R15, R2, RZ ;  /* 0x000000020f0e7210 */ /* 0x000fe20007fde0ff */
[----:B------:R-:W-:Y:S01]  /*4b50*/  IMAD.MOV.U32 R7, RZ, RZ, RZ ;  /* 0x000000ffff077224 */ /* 0x000fe200078e00ff */
[----:B------:R-:W-:Y:S02]  /*4b60*/  WARPSYNC 0xffffffff ;  /* 0xffffffff00007948 */ /* 0x000fe40003800000 */
[----:B------:R-:W-:Y:S02]  /*4b70*/  SHF.R.U32.HI R75, RZ, 0x1, R5 ;  /* 0x00000001ff4b7819 */ /* 0x000fe40000011605 */
[----:B------:R-:W-:Y:S02]  /*4b80*/  LEA.HI.X.SX32 R19, R2, R17, 0x1, P6 ;  /* 0x0000001102137211 */ /* 0x000fe400030f0eff */
[----:B------:R-:W-:-:S02]  /*4b90*/  LEA R5, P6, R14, c[0x0][0x170], 0x1 ;  /* 0x00005c000e057a11 */ /* 0x000fc400078c08ff */
        /* <DEDUP_REMOVED lines=11> */
.L_x_56:
[----:B------:R-:W-:Y:S05]  /*4c50*/  @P5 BRA `(.L_x_57) ;  /* 0x0000013000005947 */ /* 0x000fea0003800000 */
[----:B-1----:R-:W1:Y:S01]  /*4c60*/  S2R R6, SR_LANEID ;  /* 0x0000000000067919 */ /* 0x002e620000000000 */
        /* <DEDUP_REMOVED lines=18> */
.L_x_57:
[----:B------:R-:W-:Y:S01]  /*4d90*/  IMAD R15, R4, 0x10, R15 ;  /* 0x00000010040f7824 */ /* 0x000fe200078e020f */
[----:B------:R-:W-:-:S02]  /*4da0*/  ISETP.GE.OR P5, PT, R16, c[0x0][0x178], P3 ;  /* 0x00005e0010007a0c */ /* 0x000fc40001fa6670 */
[----:B------:R-:W-:Y:S02]  /*4db0*/  ISETP.GE.OR P6, PT, R16, c[0x0][0x178], P0 ;  /* 0x00005e0010007a0c */ /* 0x000fe400007c6670 */
[----:B------:R-:W-:Y:S01]  /*4dc0*/  SHF.R.S32.HI R5, RZ, 0x1f, R15 ;  /* 0x0000001fff057819 */ /* 0x000fe2000001140f */
[----:B------:R-:W-:Y:S05]  /*4dd0*/  @P4 BRA `(.L_x_58) ;  /* 0x0000012000004947 */ /* 0x000fea0003800000 */
[----:B-1----:R-:W1:Y:S01]  /*4de0*/  S2R R7, SR_LANEID ;  /* 0x0000000000077919 */ /* 0x002e620000000000 */
[C---:B------:R-:W-:Y:S01]  /*4df0*/  IADD3 R14, P4, R184.reuse, R15, RZ ;  /* 0x0000000fb80e7210 */ /* 0x040fe20007f9e0ff */
[----:B------:R-:W-:Y:S01]  /*4e00*/  WARPSYNC 0xffffffff ;  /* 0xffffffff00007948 */ /* 0x000fe20003800000 */
[----:B------:R-:W-:Y:S02]  /*4e10*/  SHF.R.U32.HI R21, RZ, 0x1, R4 ;  /* 0x00000001ff157819 */ /* 0x000fe40000011604 */
[----:B------:R-:W-:Y:S02]  /*4e20*/  LEA.HI.X.SX32 R19, R184, R5, 0x1, P4 ;  /* 0x00000005b8137211 */ /* 0x000fe400020f0eff */
[----:B------:R-:W-:-:S02]  /*4e30*/  LEA R17, P4, R14, c[0x0][0x170], 0x1 ;  /* 0x00005c000e117a11 */ /* 0x000fc400078808ff */
[----:B-1----:R-:W-:Y:S02]  /*4e40*/  LOP3.LUT R6, R7, 0x3, RZ, 0xc0, !PT ;  /* 0x0000000307067812 */ /* 0x002fe400078ec0ff */
[----:B------:R-:W-:Y:S01]  /*4e50*/  SHF.R.U32.HI R13, RZ, 0x2, R7 ;  /* 0x00000002ff0d7819 */ /* 0x000fe20000011607 */
[----:B------:R-:W-:-:S04]  /*4e60*/  IMAD.MOV.U32 R7, RZ, RZ, RZ ;  /* 0x000000ffff077224 */ /* 0x000fc800078e00ff */
        /* <DEDUP_REMOVED lines=9> */
.L_x_58:
[----:B------:R-:W-:Y:S02]  /*4f00*/  ISETP.GE.OR P4, PT, R16, c[0x0][0x178], P1 ;  /* 0x00005e0010007a0c */ /* 0x000fe40000f86670 */
[----:B------:R-:W-:Y:S01]  /*4f10*/  IADD3 R16, R182, 0x20, RZ ;  /* 0x00000020b6107810 */ /* 0x000fe20007ffe0ff */
[----:B------:R-:W-:Y:S05]  /*4f20*/  @P5 BRA `(.L_x_59) ;  /* 0x0000012000005947 */ /* 0x000fea0003800000 */
[----:B-1----:R-:W1:Y:S01]  /*4f30*/  S2R R7, SR_LANEID ;  /* 0x0000000000077919 */ /* 0x002e620000000000 */
[----:B------:R-:W-:Y:S01]  /*4f40*/  IADD3 R14, P5, R3, R15, RZ ;  /* 0x0000000f030e7210 */ /* 0x000fe20007fbe0ff */
[----:B------:R-:W-:Y:S01]  /*4f50*/  WARPSYNC 0xffffffff ;  /* 0xffffffff00007948 */ /* 0x000fe20003800000 */
[----:B------:R-:W-:-:S02]  /*4f60*/  SHF.R.U32.HI R21, RZ, 0x1, R4 ;  /* 0x00000001ff157819 */ /* 0x000fc40000011604 */
[----:B------:R-:W-:Y:S02]  /*4f70*/  LEA.HI.X.SX32 R19, R3, R5, 0x1, P5 ;  /* 0x0000000503137211 */ /* 0x000fe400028f0eff */
[----:B------:R-:W-:Y:S02]  /*4f80*/  LEA R17, P5, R14, c[0x0][0x170], 0x1 ;  /* 0x00005c000e117a11 */ /* 0x000fe400078a08ff */
        /* <DEDUP_REMOVED lines=12> */
.L_x_59:
[----:B------:R-:W-:Y:S01]  /*5050*/  ISETP.GE.OR P5, PT, R16, c[0x0][0x178], P2 ;  /* 0x00005e0010007a0c */ /* 0x000fe200017a6670 */
        /* <DEDUP_REMOVED lines=19> */
.L_x_60:
[----:B------:R-:W-:Y:S01]  /*5190*/  ISETP.GE.OR P6, PT, R16, c[0x0][0x178], P3 ;  /* 0x00005e0010007a0c */ /* 0x000fe20001fc6670 */
[----:B------:R-:W-:Y:S06]  /*51a0*/  @P4 BRA `(.L_x_61) ;  /* 0x0000012000004947 */ /* 0x000fec0003800000 */
        /* <DEDUP_REMOVED lines=18> */
.L_x_61:
[----:B------:R-:W-:Y:S01]  /*52d0*/  IMAD R15, R4, 0x10, R15 ;  /* 0x00000010040f7824 */ /* 0x000fe200078e020f */
[----:B------:R-:W-:-:S04]  /*52e0*/  ISETP.GE.OR P4, PT, R16, c[0x0][0x178], P0 ;  /* 0x00005e0010007a0c */ /* 0x000fc80000786670 */
[----:B------:R-:W-:Y:S01]  /*52f0*/  SHF.R.S32.HI R17, RZ, 0x1f, R15 ;  /* 0x0000001fff117819 */ /* 0x000fe2000001140f */
[----:B------:R-:W-:Y:S05]  /*5300*/  @P5 BRA `(.L_x_62) ;  /* 0x0000012000005947 */ /* 0x000fea0003800000 */
[----:B------:R-:W2:Y:S01]  /*5310*/  S2R R5, SR_LANEID ;  /* 0x0000000000057919 */ /* 0x000ea20000000000 */
[C---:B------:R-:W-:Y:S01]  /*5320*/  IADD3 R14, P5, R184.reuse, R15, RZ ;  /* 0x0000000fb80e7210 */ /* 0x040fe20007fbe0ff */
[----:B-1----:R-:W-:Y:S01]  /*5330*/  IMAD.MOV.U32 R7, RZ, RZ, RZ ;  /* 0x000000ffff077224 */ /* 0x002fe200078e00ff */
[----:B------:R-:W-:Y:S01]  /*5340*/  SHF.R.U32.HI R21, RZ, 0x1, R4 ;  /* 0x00000001ff157819 */ /* 0x000fe20000011604 */
[----:B------:R-:W-:Y:S01]  /*5350*/  WARPSYNC 0xffffffff ;  /* 0xffffffff00007948 */ /* 0x000fe20003800000 */
[----:B------:R-:W-:Y:S02]  /*5360*/  LEA.HI.X.SX32 R19, R184, R17, 0x1, P5 ;  /* 0x00000011b8137211 */ /* 0x000fe400028f0eff */
[----:B--2---:R-:W-:Y:S02]  /*5370*/  LOP3.LUT R6, R5, 0x3, RZ, 0xc0, !PT ;  /* 0x0000000305067812 */ /* 0x004fe400078ec0ff */
[----:B------:R-:W-:-:S02]  /*5380*/  SHF.R.U32.HI R13, RZ, 0x2, R5 ;  /* 0x00000002ff0d7819 */ /* 0x000fc40000011605 */
[----:B------:R-:W-:-:S03]  /*5390*/  LEA R5, P5, R14, c[0x0][0x170], 0x1 ;  /* 0x00005c000e057a11 */ /* 0x000fc600078a08ff */
        /* <DEDUP_REMOVED lines=9> */
.L_x_62:
[----:B------:R-:W-:Y:S02]  /*5430*/  ISETP.GE.OR P5, PT, R16, c[0x0][0x178], P1 ;  /* 0x00005e0010007a0c */ /* 0x000fe40000fa6670 */
[----:B------:R-:W-:Y:S01]  /*5440*/  IADD3 R16, R182, 0x30, RZ ;  /* 0x00000030b6107810 */ /* 0x000fe20007ffe0ff */
[----:B------:R-:W-:Y:S05]  /*5450*/  @P6 BRA `(.L_x_63) ;  /* 0x0000012000006947 */ /* 0x000fea0003800000 */
[----:B------:R-:W2:Y:S01]  /*5460*/  S2R R5, SR_LANEID ;  /* 0x0000000000057919 */ /* 0x000ea20000000000 */
[C---:B------:R-:W-:Y:S01]  /*5470*/  IADD3 R14, P6, R3.reuse, R15, RZ ;  /* 0x0000000f030e7210 */ /* 0x040fe20007fde0ff */
[----:B-1----:R-:W-:Y:S01]  /*5480*/  IMAD.MOV.U32 R7, RZ, RZ, RZ ;  /* 0x000000ffff077224 */ /* 0x002fe200078e00ff */
[----:B------:R-:W-:Y:S01]  /*5490*/  SHF.R.U32.HI R21, RZ, 0x1, R4 ;  /* 0x00000001ff157819 */ /* 0x000fe20000011604 */
[----:B------:R-:W-:Y:S01]  /*54a0*/  WARPSYNC 0xffffffff ;  /* 0xffffffff00007948 */ /* 0x000fe20003800000 */
[----:B------:R-:W-:-:S02]  /*54b0*/  LEA.HI.X.SX32 R19, R3, R17, 0x1, P6 ;  /* 0x0000001103137211 */ /* 0x000fc400030f0eff */
[----:B--2---:R-:W-:Y:S02]  /*54c0*/  LOP3.LUT R6, R5, 0x3, RZ, 0xc0, !PT ;  /* 0x0000000305067812 */ /* 0x004fe400078ec0ff */
[----:B------:R-:W-:Y:S02]  /*54d0*/  SHF.R.U32.HI R13, RZ, 0x2, R5 ;  /* 0x00000002ff0d7819 */ /* 0x000fe40000011605 */
        /* <DEDUP_REMOVED lines=10> */
.L_x_63:
[----:B------:R-:W-:Y:S01]  /*5580*/  ISETP.GE.OR P6, PT, R16, c[0x0][0x178], P2 ;  /* 0x00005e0010007a0c */ /* 0x000fe200017c6670 */
        /* <DEDUP_REMOVED lines=19> */
.L_x_64:
[----:B------:R-:W-:Y:S01]  /*56c0*/  ISETP.GE.OR P4, PT, R16, c[0x0][0x178], P3 ;  /* 0x00005e0010007a0c */ /* 0x000fe20001f86670 */
[----:B------:R-:W-:Y:S01]  /*56d0*/  IMAD R5, R4, 0x10, R15 ;  /* 0x0000001004057824 */ /* 0x000fe200078e020f */
        /* <DEDUP_REMOVED lines=19> */
.L_x_65:
[----:B------:R-:W-:Y:S02]  /*5810*/  IADD3 R182, R182, 0x40, RZ ;  /* 0x00000040b6b67810 */ /* 0x000fe40007ffe0ff */
[----:B------:R-:W-:Y:S01]  /*5820*/  SHF.R.S32.HI R17, RZ, 0x1f, R5 ;  /* 0x0000001fff117819 */ /* 0x000fe20000011405 */
        /* <DEDUP_REMOVED lines=19> */
.L_x_66:
[----:B------:R-:W-:Y:S01]  /*5960*/  ISETP.GE.OR P5, PT, R16, c[0x0][0x178], P0 ;  /* 0x00005e0010007a0c */ /* 0x000fe200007a6670 */
[----:B------:R-:W-:Y:S01]  /*5970*/  IMAD R15, R4, 0x10, R5 ;  /* 0x00000010040f7824 */ /* 0x000fe200078e0205 */
[----:B------:R-:W-:-:S02]  /*5980*/  ISETP.GE.OR P6, PT, R16, c[0x0][0x178], P1 ;  /* 0x00005e0010007a0c */ /* 0x000fc40000fc6670 */
[C---:B------:R-:W-:Y:S02]  /*5990*/  ISETP.GE.OR P2, PT, R182.reuse, c[0x0][0x178], P2 ;  /* 0x00005e00b6007a0c */ /* 0x040fe40001746670 */
[C---:B------:R-:W-:Y:S02]  /*59a0*/  ISETP.GE.OR P3, PT, R182.reuse, c[0x0][0x178], P3 ;  /* 0x00005e00b6007a0c */ /* 0x040fe40001f66670 */
[C---:B------:R-:W-:Y:S02]  /*59b0*/  ISETP.GE.OR P0, PT, R182.reuse, c[0x0][0x178], P0 ;  /* 0x00005e00b6007a0c */ /* 0x040fe40000706670 */
[----:B------:R-:W-:Y:S01]  /*59c0*/  ISETP.GE.OR P1, PT, R182, c[0x0][0x178], P1 ;  /* 0x00005e00b6007a0c */ /* 0x000fe20000f26670 */
[----:B------:R-:W-:Y:S07]  /*59d0*/  @P4 BRA `(.L_x_67) ;  /* 0x0000012000004947 */ /* 0x000fee0003800000 */
        /* <DEDUP_REMOVED lines=18> */
.L_x_67:
        /* <DEDUP_REMOVED lines=19> */
.L_x_68:
        /* <DEDUP_REMOVED lines=19> */
.L_x_69:
        /* <DEDUP_REMOVED lines=20> */
.L_x_70:
        /* <DEDUP_REMOVED lines=19> */
.L_x_71:
[----:B------:R-:W-:Y:S05]  /*5fd0*/  @P0 BRA `(.L_x_72) ;  /* 0x0000012000000947 */ /* 0x000fea0003800000 */
[----:B------:R-:W2:Y:S01]  /*5fe0*/  S2R R3, SR_LANEID ;  /* 0x0000000000037919 */ /* 0x000ea20000000000 */
[C---:B-1----:R-:W-:Y:S01]  /*5ff0*/  IADD3 R9, P0, R2.reuse, R15, RZ ;  /* 0x0000000f02097210 */ /* 0x042fe20007f1e0ff */
[----:B------:R-:W-:Y:S01]  /*6000*/  IMAD.MOV.U32 R7, RZ, RZ, RZ ;  /* 0x000000ffff077224 */ /* 0x000fe200078e00ff */
        /* <DEDUP_REMOVED lines=15> */
.L_x_72:
[----:B------:R-:W-:Y:S05]  /*6100*/  @P1 EXIT ;  /* 0x000000000000194d */ /* 0x000fea0003800000 */
        /* <DEDUP_REMOVED lines=14> */
[----:B------:R-:W-:Y:S04]  /*61f0*/  STG.E [R2.64], R160 ;  /* 0x000000a002007986 */ /* 0x000fe8000c101906 */
[----:B------:R-:W-:Y:S04]  /*6200*/  STG.E [R4.64], R161 ;  /* 0x000000a104007986 */ /* 0x000fe8000c101906 */
[----:B------:R-:W-:Y:S04]  /*6210*/  STG.E [R2.64+0x10], R162 ;  /* 0x000010a202007986 */ /* 0x000fe8000c101906 */
[----:B------:R-:W-:Y:S01]  /*6220*/  STG.E [R4.64+0x10], R163 ;  /* 0x000010a304007986 */ /* 0x000fe2000c101906 */
[----:B------:R-:W-:Y:S05]  /*6230*/  EXIT ;  /* 0x000000000000794d */ /* 0x000fea0003800000 */
.L_x_73:
[----:B------:R-:W-:-:S00]  /*6240*/  BRA `(.L_x_73) ;  /* 0xfffffff000007947 */ /* 0x000fc0000383ffff */
[----:B------:R-:W-:-:S00]  /*6250*/  NOP ;  /* 0x0000000000007918 */ /* 0x000fc00000000000 */
        /* <DEDUP_REMOVED lines=10> */
.L_x_74:


//--------------------- .nv.shared.gemm_mma_kernel --------------------------
	.section	.nv.shared.gemm_mma_kernel,"aw",@nobits
	.sectionflags	@""
	.align	16
